def matmul_kernel(
    a_ptr,
    b_ptr,
    c_ptr,
    M,
    N,
    K,
    stride_am,
    stride_ak,
    stride_bk,
    stride_bn,
    stride_cm,
    stride_cn,
    BLOCK_M: tl.constexpr,
    BLOCK_N: tl.constexpr,
    BLOCK_K: tl.constexpr,
    GROUP_M: tl.constexpr,
):
    pid = tl.program_id(axis=0)
    num_pid_m = tl.cdiv(M, BLOCK_M)
    num_pid_n = tl.cdiv(N, BLOCK_N)
    num_pid_in_group = GROUP_M * num_pid_n
    group_id = pid // num_pid_in_group
    first_pid_m = group_id * GROUP_M
    group_size_m = min(num_pid_m - first_pid_m, GROUP_M)
    pid_m = first_pid_m + ((pid % num_pid_in_group) % group_size_m)
    pid_n = (pid % num_pid_in_group) // group_size_m

    offs_am = (pid_m * BLOCK_M + tl.arange(0, BLOCK_M)) % M
    offs_bn = (pid_n * BLOCK_N + tl.arange(0, BLOCK_N)) % N
    offs_k = tl.arange(0, BLOCK_K)
    a_ptrs = a_ptr + offs_am[:, None] * stride_am + offs_k[None, :] * stride_ak
    b_ptrs = b_ptr + offs_k[:, None] * stride_bk + offs_bn[None, :] * stride_bn

    acc = tl.zeros((BLOCK_M, BLOCK_N), dtype=tl.float32)
    for kk in range(0, tl.cdiv(K, BLOCK_K)):
        a = tl.load(a_ptrs, mask=offs_k[None, :] < K - kk * BLOCK_K, other=0.0)
        b = tl.load(b_ptrs, mask=offs_k[:, None] < K - kk * BLOCK_K, other=0.0)
        acc = tl.dot(a, b, acc)
        a_ptrs += BLOCK_K * stride_ak
        b_ptrs += BLOCK_K * stride_bk

    c = acc.to(c_ptr.dtype.element_ty)
    offs_cm = pid_m * BLOCK_M + tl.arange(0, BLOCK_M)
    offs_cn = pid_n * BLOCK_N + tl.arange(0, BLOCK_N)
    c_ptrs = c_ptr + offs_cm[:, None] * stride_cm + offs_cn[None, :] * stride_cn
    mask = (offs_cm[:, None] < M) & (offs_cn[None, :] < N)
    tl.store(c_ptrs, c, mask=mask)

# config = {"BLOCK_K": 64, "BLOCK_M": 128, "BLOCK_N": 128, "GROUP_M": 8, "arch": "sm_100", "dtype": "fp16", "num_ctas": 2, "num_stages": 2, "num_warps": 8}
# arch = sm_100


// ===== COMPILED SASS (sm_100a) =====

	.target	sm_100a

	.elftype	@"ET_EXEC"


//--------------------- .note.nv.tkinfo           --------------------------
	.section	.note.nv.tkinfo,"",@"SHT_NOTE"
	.sectionflags	@"SHF_NOTE_NV_TKINFO"
	.tkinfo
        /*0018*/ 	.word	0x00000081
        /*0030*/ 	.string	""
        /*0030*/ 	.string	"ptxas-blackwell"
        /*0030*/ 	.string	"Cuda compilation tools, release 12.9, V12.9.86"
        /*0030*/ 	.string	"Build cuda_12.9.r12.9/compiler.36037853_0"
        /*0030*/ 	.string	"-v  -suppress-debug-info  -lineinfo  -arch sm_100a "



//--------------------- .note.nv.cuver            --------------------------
	.section	.note.nv.cuver,"",@"SHT_NOTE"
	.sectionflags	@"SHF_NOTE_NV_CUVER"
        /*0018*/ 	.short	0x0001
        /*001a*/ 	.short	0x0064
        /*001c*/ 	.short	0x0001
        /*001e*/ 	.short	0x0000
        /*0020*/ 	.short	0x0001
        /*0022*/ 	.short	0x0000


//--------------------- .nv.info                  --------------------------
	.section	.nv.info,"",@"SHT_CUDA_INFO"
	.align	4


	//----- nvinfo : EIATTR_REGCOUNT
	.align		4
        /*0000*/ 	.byte	0x04, 0x2f
        /*0002*/ 	.short	(.L_4 - .L_3)
	.align		4
.L_3:
        /*0004*/ 	.word	index@(matmul_kernel)
        /*0008*/ 	.word	0x000000ca


	//----- nvinfo : EIATTR_FRAME_SIZE
	.align		4
.L_4:
        /*000c*/ 	.byte	0x04, 0x11
        /*000e*/ 	.short	(.L_6 - .L_5)
	.align		4
.L_5:
        /*0010*/ 	.word	index@($__internal_2_$__cuda_sm10x_tcgen05_guardrail_trap_unallocated_columns_being_dealloced)
        /*0014*/ 	.word	0x00000000


	//----- nvinfo : EIATTR_FRAME_SIZE
	.align		4
.L_6:
        /*0018*/ 	.byte	0x04, 0x11
        /*001a*/ 	.short	(.L_8 - .L_7)
	.align		4
.L_7:
        /*001c*/ 	.word	index@($__internal_1_$__cuda_sm10x_tcgen05_guardrail_trap_phase_invalid_during_alloc)
        /*0020*/ 	.word	0x00000000


	//----- nvinfo : EIATTR_FRAME_SIZE
	.align		4
.L_8:
        /*0024*/ 	.byte	0x04, 0x11
        /*0026*/ 	.short	(.L_10 - .L_9)
	.align		4
.L_9:
        /*0028*/ 	.word	index@($__internal_0_$__cuda_sm10x_tcgen05_guardrail_trap_col_being_dealloced_not_returned_by_alloc)
        /*002c*/ 	.word	0x00000000


	//----- nvinfo : EIATTR_FRAME_SIZE
	.align		4
.L_10:
        /*0030*/ 	.byte	0x04, 0x11
        /*0032*/ 	.short	(.L_12 - .L_11)
	.align		4
.L_11:
        /*0034*/ 	.word	index@(matmul_kernel)
        /*0038*/ 	.word	0x00000000


	//----- nvinfo : EIATTR_MIN_STACK_SIZE
	.align		4
.L_12:
        /*003c*/ 	.byte	0x04, 0x12
        /*003e*/ 	.short	(.L_14 - .L_13)
	.align		4
.L_13:
        /*0040*/ 	.word	index@(matmul_kernel)
        /*0044*/ 	.word	0x00000000
.L_14:


//--------------------- .nv.info.matmul_kernel    --------------------------
	.section	.nv.info.matmul_kernel,"",@"SHT_CUDA_INFO"
	.sectionflags	@""
	.align	4


	//----- nvinfo : EIATTR_CUDA_API_VERSION
	.align		4
        /*0000*/ 	.byte	0x04, 0x37
        /*0002*/ 	.short	(.L_16 - .L_15)
.L_15:
        /*0004*/ 	.word	0x00000081


	//----- nvinfo : EIATTR_KPARAM_INFO
	.align		4
.L_16:
        /*0008*/ 	.byte	0x04, 0x17
        /*000a*/ 	.short	(.L_18 - .L_17)
.L_17:
        /*000c*/ 	.word	0x00000000
        /*0010*/ 	.short	0x000d
        /*0012*/ 	.short	0x0048
        /*0014*/ 	.byte	0x00, 0xf4, 0x21, 0x00


	//----- nvinfo : EIATTR_KPARAM_INFO
	.align		4
.L_18:
        /*0018*/ 	.byte	0x04, 0x17
        /*001a*/ 	.short	(.L_20 - .L_19)
.L_19:
        /*001c*/ 	.word	0x00000000
        /*0020*/ 	.short	0x000c
        /*0022*/ 	.short	0x0040
        /*0024*/ 	.byte	0x00, 0xf4, 0x21, 0x00


	//----- nvinfo : EIATTR_KPARAM_INFO
	.align		4
.L_20:
        /*0028*/ 	.byte	0x04, 0x17
        /*002a*/ 	.short	(.L_22 - .L_21)
.L_21:
        /*002c*/ 	.word	0x00000000
        /*0030*/ 	.short	0x000b
        /*0032*/ 	.short	0x0038
        /*0034*/ 	.byte	0x00, 0xf0, 0x11, 0x00


	//----- nvinfo : EIATTR_KPARAM_INFO
	.align		4
.L_22:
        /*0038*/ 	.byte	0x04, 0x17
        /*003a*/ 	.short	(.L_24 - .L_23)
.L_23:
        /*003c*/ 	.word	0x00000000
        /*0040*/ 	.short	0x000a
        /*0042*/ 	.short	0x0034
        /*0044*/ 	.byte	0x00, 0xf0, 0x11, 0x00


	//----- nvinfo : EIATTR_KPARAM_INFO
	.align		4
.L_24:
        /*0048*/ 	.byte	0x04, 0x17
        /*004a*/ 	.short	(.L_26 - .L_25)
.L_25:
        /*004c*/ 	.word	0x00000000
        /*0050*/ 	.short	0x0009
        /*0052*/ 	.short	0x0030
        /*0054*/ 	.byte	0x00, 0xf0, 0x11, 0x00


	//----- nvinfo : EIATTR_KPARAM_INFO
	.align		4
.L_26:
        /*0058*/ 	.byte	0x04, 0x17
        /*005a*/ 	.short	(.L_28 - .L_27)
.L_27:
        /*005c*/ 	.word	0x00000000
        /*0060*/ 	.short	0x0008
        /*0062*/ 	.short	0x002c
        /*0064*/ 	.byte	0x00, 0xf0, 0x11, 0x00


	//----- nvinfo : EIATTR_KPARAM_INFO
	.align		4
.L_28:
        /*0068*/ 	.byte	0x04, 0x17
        /*006a*/ 	.short	(.L_30 - .L_29)
.L_29:
        /*006c*/ 	.word	0x00000000
        /*0070*/ 	.short	0x0007
        /*0072*/ 	.short	0x0028
        /*0074*/ 	.byte	0x00, 0xf0, 0x11, 0x00


	//----- nvinfo : EIATTR_KPARAM_INFO
	.align		4
.L_30:
        /*0078*/ 	.byte	0x04, 0x17
        /*007a*/ 	.short	(.L_32 - .L_31)
.L_31:
        /*007c*/ 	.word	0x00000000
        /*0080*/ 	.short	0x0006
        /*0082*/ 	.short	0x0024
        /*0084*/ 	.byte	0x00, 0xf0, 0x11, 0x00


	//----- nvinfo : EIATTR_KPARAM_INFO
	.align		4
.L_32:
        /*0088*/ 	.byte	0x04, 0x17
        /*008a*/ 	.short	(.L_34 - .L_33)
.L_33:
        /*008c*/ 	.word	0x00000000
        /*0090*/ 	.short	0x0005
        /*0092*/ 	.short	0x0020
        /*0094*/ 	.byte	0x00, 0xf0, 0x11, 0x00


	//----- nvinfo : EIATTR_KPARAM_INFO
	.align		4
.L_34:
        /*0098*/ 	.byte	0x04, 0x17
        /*009a*/ 	.short	(.L_36 - .L_35)
.L_35:
        /*009c*/ 	.word	0x00000000
        /*00a0*/ 	.short	0x0004
        /*00a2*/ 	.short	0x001c
        /*00a4*/ 	.byte	0x00, 0xf0, 0x11, 0x00


	//----- nvinfo : EIATTR_KPARAM_INFO
	.align		4
.L_36:
        /*00a8*/ 	.byte	0x04, 0x17
        /*00aa*/ 	.short	(.L_38 - .L_37)
.L_37:
        /*00ac*/ 	.word	0x00000000
        /*00b0*/ 	.short	0x0003
        /*00b2*/ 	.short	0x0018
        /*00b4*/ 	.byte	0x00, 0xf0, 0x11, 0x00


	//----- nvinfo : EIATTR_KPARAM_INFO
	.align		4
.L_38:
        /*00b8*/ 	.byte	0x04, 0x17
        /*00ba*/ 	.short	(.L_40 - .L_39)
.L_39:
        /*00bc*/ 	.word	0x00000000
        /*00c0*/ 	.short	0x0002
        /*00c2*/ 	.short	0x0010
        /*00c4*/ 	.byte	0x00, 0xf4, 0x21, 0x00


	//----- nvinfo : EIATTR_KPARAM_INFO
	.align		4
.L_40:
        /*00c8*/ 	.byte	0x04, 0x17
        /*00ca*/ 	.short	(.L_42 - .L_41)
.L_41:
        /*00cc*/ 	.word	0x00000000
        /*00d0*/ 	.short	0x0001
        /*00d2*/ 	.short	0x0008
        /*00d4*/ 	.byte	0x00, 0xf4, 0x21, 0x00


	//----- nvinfo : EIATTR_KPARAM_INFO
	.align		4
.L_42:
        /*00d8*/ 	.byte	0x04, 0x17
        /*00da*/ 	.short	(.L_44 - .L_43)
.L_43:
        /*00dc*/ 	.word	0x00000000
        /*00e0*/ 	.short	0x0000
        /*00e2*/ 	.short	0x0000
        /*00e4*/ 	.byte	0x00, 0xf4, 0x21, 0x00


	//----- nvinfo : EIATTR_EXPLICIT_CLUSTER
	.align		4
.L_44:
        /*00e8*/ 	.byte	0x01, 0x3e
	.zero		2


	//----- nvinfo : EIATTR_CTA_PER_CLUSTER
	.align		4
        /*00ec*/ 	.byte	0x04, 0x3d
        /*00ee*/ 	.short	(.L_46 - .L_45)
.L_45:
        /*00f0*/ 	.word	0x00000002
        /*00f4*/ 	.word	0x00000001
        /*00f8*/ 	.word	0x00000001


	//----- nvinfo : EIATTR_AT_ENTRY_FRAGMENTS
	.align		4
.L_46:
        /*00fc*/ 	.byte	0x04, 0x4f
        /*00fe*/ 	.short	(.L_48 - .L_47)


	//   ....[0]....
.L_47:
        /*0100*/ 	.word	0x00000004


	//----- nvinfo : EIATTR_RESERVED_SMEM_USED
	.align		4
.L_48:
        /*0104*/ 	.byte	0x01, 0x41
	.zero		2


	//----- nvinfo : EIATTR_SPARSE_MMA_MASK
	.align		4
        /*0108*/ 	.byte	0x03, 0x50
        /*010a*/ 	.short	0x0000


	//----- nvinfo : EIATTR_TCGEN05_1CTA_USED
	.align		4
        /*010c*/ 	.byte	0x01, 0x51
	.zero		2


	//----- nvinfo : EIATTR_MAXREG_COUNT
	.align		4
        /*0110*/ 	.byte	0x03, 0x1b
        /*0112*/ 	.short	0x00ff


	//----- nvinfo : EIATTR_NUM_BARRIERS
	.align		4
        /*0114*/ 	.byte	0x02, 0x4c
        /*0116*/ 	.byte	0x01
	.zero		1


	//----- nvinfo : EIATTR_INT_WARP_WIDE_INSTR_OFFSETS
	.align		4
        /*0118*/ 	.byte	0x04, 0x31
        /*011a*/ 	.short	(.L_50 - .L_49)


	//   ....[0]....
.L_49:
        /*011c*/ 	.word	0x00000da0


	//   ....[1]....
        /*0120*/ 	.word	0x00000db0


	//   ....[2]....
        /*0124*/ 	.word	0x00003390


	//   ....[3]....
        /*0128*/ 	.word	0x00005ed0


	//   ....[4]....
        /*012c*/ 	.word	0x00005f20


	//----- nvinfo : EIATTR_COOP_GROUP_MASK_REGIDS
	.align		4
.L_50:
        /*0130*/ 	.byte	0x04, 0x29
        /*0132*/ 	.short	(.L_52 - .L_51)


	//   ....[0]....
.L_51:
        /*0134*/ 	.word	0xffffffff


	//   ....[1]....
        /*0138*/ 	.word	0xffffffff


	//   ....[2]....
        /*013c*/ 	.word	0xffffffff


	//   ....[3]....
        /*0140*/ 	.word	0xffffffff


	//----- nvinfo : EIATTR_COOP_GROUP_INSTR_OFFSETS
	.align		4
.L_52:
        /*0144*/ 	.byte	0x04, 0x28
        /*0146*/ 	.short	(.L_54 - .L_53)


	//   ....[0]....
.L_53:
        /*0148*/ 	.word	0x00000060


	//   ....[1]....
        /*014c*/ 	.word	0x00000320


	//   ....[2]....
        /*0150*/ 	.word	0x00005d60


	//   ....[3]....
        /*0154*/ 	.word	0x00005fd0


	//----- nvinfo : EIATTR_VRC_CTA_INIT_COUNT
	.align		4
.L_54:
        /*0158*/ 	.byte	0x02, 0x4a
        /*015a*/ 	.byte	0x80
	.zero		1


	//----- nvinfo : EIATTR_MBARRIER_INSTR_OFFSETS
	.align		4
        /*015c*/ 	.byte	0x04, 0x39
        /*015e*/ 	.short	(.L_56 - .L_55)


	//   ....[0]....
.L_55:
        /*0160*/ 	.word	0x00000f40
        /*0164*/ 	.word	0x000000ff
        /*0168*/ 	.word	0x00000000
        /*016c*/ 	.short	0x0100
        /*016e*/ 	.byte	0x0b
	.zero		1


	//   ....[1]....
        /*0170*/ 	.word	0x000033d0
        /*0174*/ 	.word	0x000000ff
        /*0178*/ 	.word	0x0000c008
        /*017c*/ 	.short	0x0100
        /*017e*/ 	.byte	0x08
	.zero		1


	//   ....[2]....
        /*0180*/ 	.word	0x00003c80
        /*0184*/ 	.word	0x000000ff
        /*0188*/ 	.word	0x00000000
        /*018c*/ 	.short	0x010a
        /*018e*/ 	.byte	0x0b
	.zero		1


	//   ....[3]....
        /*0190*/ 	.word	0x00004d20
        /*0194*/ 	.word	0x000000ff
        /*0198*/ 	.word	0x00000000
        /*019c*/ 	.short	0x010a
        /*019e*/ 	.byte	0x0b
	.zero		1


	//   ....[4]....
        /*01a0*/ 	.word	0x00004dd0
        /*01a4*/ 	.word	0x000000ff
        /*01a8*/ 	.word	0x0000c000
        /*01ac*/ 	.short	0x0108
        /*01ae*/ 	.byte	0x08
	.zero		1


	//   ....[5]....
        /*01b0*/ 	.word	0x00004e20
        /*01b4*/ 	.word	0x000000ff
        /*01b8*/ 	.word	0x0000c008
        /*01bc*/ 	.short	0x0108
        /*01be*/ 	.byte	0x08
	.zero		1


	//   ....[6]....
        /*01c0*/ 	.word	0x00005ff0
        /*01c4*/ 	.word	0x000000ff
        /*01c8*/ 	.word	0x00000000
        /*01cc*/ 	.short	0x010a
        /*01ce*/ 	.byte	0x0b
	.zero		1


	//   ....[7]....
        /*01d0*/ 	.word	0x00006020
        /*01d4*/ 	.word	0x000000ff
        /*01d8*/ 	.word	0x00000000
        /*01dc*/ 	.short	0x010a
        /*01de*/ 	.byte	0x0b
	.zero		1


	//----- nvinfo : EIATTR_NUM_MBARRIERS
	.align		4
.L_56:
        /*01e0*/ 	.byte	0x03, 0x38
        /*01e2*/ 	.short	0x0002


	//----- nvinfo : EIATTR_EXIT_INSTR_OFFSETS
	.align		4
        /*01e4*/ 	.byte	0x04, 0x1c
        /*01e6*/ 	.short	(.L_58 - .L_57)


	//   ....[0]....
.L_57:
        /*01e8*/ 	.word	0x00005fe0


	//----- nvinfo : EIATTR_REQNTID
	.align		4
.L_58:
        /*01ec*/ 	.byte	0x04, 0x10
        /*01ee*/ 	.short	(.L_60 - .L_59)
.L_59:
        /*01f0*/ 	.word	0x00000100
        /*01f4*/ 	.word	0x00000001
        /*01f8*/ 	.word	0x00000001


	//----- nvinfo : EIATTR_CRS_STACK_SIZE
	.align		4
.L_60:
        /*01fc*/ 	.byte	0x04, 0x1e
        /*01fe*/ 	.short	(.L_62 - .L_61)
.L_61:
        /*0200*/ 	.word	0x00000000


	//----- nvinfo : EIATTR_CBANK_PARAM_SIZE
	.align		4
.L_62:
        /*0204*/ 	.byte	0x03, 0x19
        /*0206*/ 	.short	0x0050


	//----- nvinfo : EIATTR_PARAM_CBANK
	.align		4
        /*0208*/ 	.byte	0x04, 0x0a
        /*020a*/ 	.short	(.L_64 - .L_63)
	.align		4
.L_63:
        /*020c*/ 	.word	index@(.nv.constant0.matmul_kernel)
        /*0210*/ 	.short	0x0380
        /*0212*/ 	.short	0x0050


	//----- nvinfo : EIATTR_SW_WAR
	.align		4
.L_64:
        /*0214*/ 	.byte	0x04, 0x36
        /*0216*/ 	.short	(.L_66 - .L_65)
.L_65:
        /*0218*/ 	.word	0x00000008
.L_66:


//--------------------- .nv.compat                --------------------------
	.section	.nv.compat,"",@"SHT_CUDA_COMPAT_INFO"
	.align	4
        /*0000*/ 	.byte	0x02, 0x02, 0x02, 0x00, 0x02, 0x05, 0x05, 0x00, 0x02, 0x03, 0x00, 0x00, 0x02, 0x06, 0x01, 0x00


//--------------------- .nv.callgraph             --------------------------
	.section	.nv.callgraph,"",@"SHT_CUDA_CALLGRAPH"
	.align	4
	.sectionentsize	8
	.align		4
        /*0000*/ 	.word	0x00000000
	.align		4
        /*0004*/ 	.word	0xffffffff
	.align		4
        /*0008*/ 	.word	0x00000000
	.align		4
        /*000c*/ 	.word	0xfffffffe
	.align		4
        /*0010*/ 	.word	0x00000000
	.align		4
        /*0014*/ 	.word	0xfffffffd
	.align		4
        /*0018*/ 	.word	0x00000000
	.align		4
        /*001c*/ 	.word	0xfffffffc


//--------------------- .text.matmul_kernel       --------------------------
	.section	.text.matmul_kernel,"ax",@progbits
	.align	128
        .global         matmul_kernel
        .type           matmul_kernel,@function
        .size           matmul_kernel,(.L_x_20 - matmul_kernel)
        .other          matmul_kernel,@"STO_CUDA_ENTRY STV_DEFAULT"
matmul_kernel:
.text.matmul_kernel:
[----:B------:R-:W0:Y:S01]  /*0000*/  LDC R1, c[0x0][0x37c] ;  /* 0x0000df00ff017b82 */ /* 0x000e220000000800 */
[----:B------:R-:W1:Y:S01]  /*0010*/  S2R R105, SR_TID.X ;  /* 0x0000000000697919 */ /* 0x000e620000002100 */
[----:B------:R-:W2:Y:S01]  /*0020*/  LDCU.64 UR18, c[0x0][0x358] ;  /* 0x00006b00ff1277ac */ /* 0x000ea20008000a00 */
[----:B-1----:R-:W-:-:S13]  /*0030*/  ISETP.GE.U32.AND P1, PT, R105, 0x20, PT ;  /* 0x000000206900780c */ /* 0x002fda0003f26070 */
[----:B--2---:R-:W-:Y:S05]  /*0040*/  @P1 BRA `(.L_x_0) ;  /* 0x0000000000b81947 */ /* 0x004fea0003800000 */
[----:B------:R-:W1:Y:S01]  /*0050*/  S2UR UR6, SR_CgaCtaId ;  /* 0x00000000000679c3 */ /* 0x000e620000008800 */
[----:B------:R-:W-:Y:S01]  /*0060*/  NOP ;  /* 0x0000000000007918 */ /* 0x000fe20000000000 */
[----:B------:R-:W-:Y:S02]  /*0070*/  UMOV UR4, 0x40 ;  /* 0x0000004000047882 */ /* 0x000fe40000000000 */
[----:B-1----:R-:W-:-:S09]  /*0080*/  ULEA UR4, UR6, UR4, 0x18 ;  /* 0x0000000406047291 */ /* 0x002fd2000f8ec0ff */
[----:B------:R-:W1:Y:S01]  /*0090*/  LDS.U8 R0, [UR4] ;  /* 0x00000004ff007984 */ /* 0x000e620008000000 */
[----:B------:R-:W-:Y:S02]  /*00a0*/  UMOV UR4, 0x400 ;  /* 0x0000040000047882 */ /* 0x000fe40000000000 */
[----:B------:R-:W-:Y:S01]  /*00b0*/  ULEA UR4, UR6, UR4, 0x18 ;  /* 0x0000000406047291 */ /* 0x000fe2000f8ec0ff */
[----:B-1----:R-:W-:-:S13]  /*00c0*/  ISETP.NE.AND P0, PT, R0, RZ, PT ;  /* 0x000000ff0000720c */ /* 0x002fda0003f05270 */
[----:B------:R-:W-:Y:S05]  /*00d0*/  @P0 BRA `(.L_x_1) ;  /* 0x00000000007c0947 */ /* 0x000fea0003800000 */
[----:B------:R-:W-:-:S13]  /*00e0*/  ELECT P0, URZ, PT ;  /* 0x0000000000ff782f */ /* 0x000fda0003800000 */
[----:B------:R-:W-:Y:S05]  /*00f0*/  @!P0 BRA `(.L_x_2) ;  /* 0x0000000000848947 */ /* 0x000fea0003800000 */
[----:B------:R-:W-:Y:S01]  /*0100*/  UMOV UR5, 0x2 ;  /* 0x0000000200057882 */ /* 0x000fe20000000000 */
[----:B------:R-:W-:Y:S02]  /*0110*/  IMAD.MOV.U32 R4, RZ, RZ, 0x1 ;  /* 0x00000001ff047424 */ /* 0x000fe400078e00ff */
[----:B------:R-:W-:Y:S02]  /*0120*/  IMAD.MOV.U32 R5, RZ, RZ, 0x3 ;  /* 0x00000003ff057424 */ /* 0x000fe400078e00ff */
[----:B------:R-:W-:Y:S04]  /*0130*/  DEPBAR.LE SB1, 0x36 ;  /* 0x00009d800000791a */ /* 0x000fe80000000000 */
[----:B------:R-:W1:Y:S02]  /*0140*/  UTCATOMSWS.FIND_AND_SET.ALIGN UP0, UR5, UR5 ;  /* 0x00000005000575e3 */ /* 0x000e640008000800 */
[----:B-1----:R-:W-:-:S04]  /*0150*/  PLOP3.LUT P0, PT, PT, PT, UP0, 0x80, 0x8 ;  /* 0x000000000008781c */ /* 0x002fc80003f0f008 */
[----:B------:R-:W-:-:S04]  /*0160*/  SEL R0, RZ, 0xffffffff, !P0 ;  /* 0xffffffffff007807 */ /* 0x000fc80004000000 */
[----:B------:R-:W-:Y:S01]  /*0170*/  ISETP.NE.AND P0, PT, R0, RZ, PT ;  /* 0x000000ff0000720c */ /* 0x000fe20003f05270 */
[----:B------:R-:W-:-:S12]  /*0180*/  IMAD.U32 R0, RZ, RZ, UR5 ;  /* 0x00000005ff007e24 */ /* 0x000fd8000f8e00ff */
[----:B------:R-:W-:Y:S05]  /*0190*/  @P0 BRA `(.L_x_3) ;  /* 0x0000000000240947 */ /* 0x000fea0003800000 */
.L_x_4:
[----:B------:R-:W-:Y:S05]  /*01a0*/  NANOSLEEP 0x64 ;  /* 0x000000640000795d */ /* 0x000fea0003800000 */
[----:B------:R-:W-:-:S05]  /*01b0*/  UMOV UR5, 0x2 ;  /* 0x0000000200057882 */ /* 0x000fca0000000000 */
[----:B------:R-:W-:Y:S04]  /*01c0*/  DEPBAR.LE SB1, 0x36 ;  /* 0x00009d800000791a */ /* 0x000fe80000000000 */
[----:B------:R-:W1:Y:S02]  /*01d0*/  UTCATOMSWS.FIND_AND_SET.ALIGN UP0, UR5, UR5 ;  /* 0x00000005000575e3 */ /* 0x000e640008000800 */
[----:B-1----:R-:W-:-:S04]  /*01e0*/  PLOP3.LUT P0, PT, PT, PT, UP0, 0x80, 0x8 ;  /* 0x000000000008781c */ /* 0x002fc80003f0f008 */
[----:B------:R-:W-:-:S04]  /*01f0*/  SEL R0, RZ, 0xffffffff, !P0 ;  /* 0xffffffffff007807 */ /* 0x000fc80004000000 */
[----:B------:R-:W-:Y:S01]  /*0200*/  ISETP.NE.AND P0, PT, R0, RZ, PT ;  /* 0x000000ff0000720c */ /* 0x000fe20003f05270 */
[----:B------:R-:W-:-:S12]  /*0210*/  IMAD.U32 R0, RZ, RZ, UR5 ;  /* 0x00000005ff007e24 */ /* 0x000fd8000f8e00ff */
[----:B------:R-:W-:Y:S05]  /*0220*/  @!P0 BRA `(.L_x_4) ;  /* 0xfffffffc00dc8947 */ /* 0x000fea000383ffff */
.L_x_3:
[C---:B------:R-:W-:Y:S01]  /*0230*/  VIADD R3, R0.reuse, 0x10 ;  /* 0x0000001000037836 */ /* 0x040fe20000000000 */
[----:B------:R-:W-:Y:S01]  /*0240*/  UMOV UR5, 0x50 ;  /* 0x0000005000057882 */ /* 0x000fe20000000000 */
[----:B------:R-:W-:Y:S01]  /*0250*/  SHF.L.U32 R2, R5, R0, RZ ;  /* 0x0000000005027219 */ /* 0x000fe200000006ff */
[----:B------:R-:W-:Y:S01]  /*0260*/  ULEA UR5, UR6, UR5, 0x18 ;  /* 0x0000000506057291 */ /* 0x000fe2000f8ec0ff */
[----:B------:R-:W-:Y:S01]  /*0270*/  IMAD.SHL.U32 R0, R0, 0x20, RZ ;  /* 0x0000002000007824 */ /* 0x000fe200078e00ff */
[----:B------:R-:W-:-:S04]  /*0280*/  SHF.L.U32 R3, R4, R3, RZ ;  /* 0x0000000304037219 */ /* 0x000fc800000006ff */
[----:B------:R-:W-:-:S05]  /*0290*/  LOP3.LUT R2, R3, R2, RZ, 0xfc, !PT ;  /* 0x0000000203027212 */ /* 0x000fca00078efcff */
[----:B------:R1:W-:Y:S04]  /*02a0*/  ATOMS.OR RZ, [UR5], R2 ;  /* 0x00000002ffff798c */ /* 0x0003e8000b000005 */
[----:B------:R1:W-:Y:S01]  /*02b0*/  STS [UR4], R0 ;  /* 0x00000000ff007988 */ /* 0x0003e20008000804 */
[----:B------:R-:W-:Y:S05]  /*02c0*/  BRA `(.L_x_2) ;  /* 0x0000000000107947 */ /* 0x000fea0003800000 */
.L_x_1:
[----:B------:R-:W-:Y:S01]  /*02d0*/  IMAD.MOV.U32 R0, RZ, RZ, -0x1 ;  /* 0xffffffffff007424 */ /* 0x000fe200078e00ff */
[----:B------:R-:W-:-:S04]  /*02e0*/  MOV R2, 0x310 ;  /* 0x0000031000027802 */ /* 0x000fc80000000f00 */
[----:B------:R1:W-:Y:S03]  /*02f0*/  STS [UR4], R0 ;  /* 0x00000000ff007988 */ /* 0x0003e60008000804 */
[----:B01----:R-:W-:Y:S05]  /*0300*/  CALL.REL.NOINC `($__internal_1_$__cuda_sm10x_tcgen05_guardrail_trap_phase_invalid_during_alloc) ;  /* 0x0000005c005c7944 */ /* 0x003fea0003c00000 */
.L_x_2:
[----:B------:R-:W-:Y:S05]  /*0310*/  WARPSYNC.ALL ;  /* 0x0000000000007948 */ /* 0x000fea0003800000 */
[----:B------:R-:W-:Y:S01]  /*0320*/  NOP ;  /* 0x0000000000007918 */ /* 0x000fe20000000000 */
.L_x_0:
[----:B------:R-:W2:Y:S08]  /*0330*/  LDC.64 R26, c[0x0][0x398] ;  /* 0x0000e600ff1a7b82 */ /* 0x000eb00000000a00 */
[----:B------:R-:W3:Y:S02]  /*0340*/  S2UR UR5, SR_CgaSize ;  /* 0x00000000000579c3 */ /* 0x000ee40000008a00 */
[----:B---3--:R-:W-:-:S12]  /*0350*/  UIMAD UR5, UR5, -0xa0, URZ ;  /* 0xffffff60050578a4 */ /* 0x008fd8000f8e02ff */
[----:B------:R-:W3:Y:S01]  /*0360*/  LDCU UR5, c[0x0][UR5+0x2b0] ;  /* 0x00005600050577ac */ /* 0x000ee20008000800 */
[----:B------:R-:W4:Y:S01]  /*0370*/  S2R R13, SR_CgaCtaId ;  /* 0x00000000000d7919 */ /* 0x000f220000008800 */
[----:B------:R-:W-:Y:S01]  /*0380*/  SHF.R.U32.HI R60, RZ, 0x5, R105 ;  /* 0x00000005ff3c7819 */ /* 0x000fe20000011669 */
[----:B------:R-:W5:Y:S08]  /*0390*/  S2UR UR4, SR_CTAID.X ;  /* 0x00000000000479c3 */ /* 0x000f700000002500 */
[----:B------:R-:W1:Y:S02]  /*03a0*/  LDC.64 R58, c[0x0][0x3a8] ;  /* 0x0000ea00ff3a7b82 */ /* 0x000e640000000a00 */
[----:B-12---:R-:W-:Y:S01]  /*03b0*/  VIADD R0, R27, 0x7f ;  /* 0x0000007f1b007836 */ /* 0x006fe20000000000 */
[----:B------:R-:W-:-:S04]  /*03c0*/  IABS R8, R27 ;  /* 0x0000001b00087213 */ /* 0x000fc80000000000 */
[----:B------:R-:W-:Y:S02]  /*03d0*/  SHF.R.S32.HI R3, RZ, 0x1f, R0 ;  /* 0x0000001fff037819 */ /* 0x000fe40000011400 */
[----:B-----5:R-:W-:Y:S01]  /*03e0*/  I2FP.F32.U32 R5, UR4 ;  /* 0x0000000400057c45 */ /* 0x020fe20008201000 */
[----:B------:R-:W1:Y:S01]  /*03f0*/  S2UR UR4, SR_CgaCtaId ;  /* 0x00000000000479c3 */ /* 0x000e620000008800 */
[----:B------:R-:W-:-:S03]  /*0400*/  LEA.HI R3, R3, R0, RZ, 0x7 ;  /* 0x0000000003037211 */ /* 0x000fc600078f38ff */
[----:B---3--:R-:W-:Y:S01]  /*0410*/  FMUL R5, R5, UR5 ;  /* 0x0000000505057c20 */ /* 0x008fe20008400000 */
[----:B------:R-:W-:-:S05]  /*0420*/  SHF.R.S32.HI R3, RZ, 0x7, R3 ;  /* 0x00000007ff037819 */ /* 0x000fca0000011403 */
[----:B------:R-:W-:Y:S01]  /*0430*/  IMAD.SHL.U32 R4, R3, 0x8, RZ ;  /* 0x0000000803047824 */ /* 0x000fe200078e00ff */
[----:B------:R-:W-:Y:S04]  /*0440*/  F2I.U32.TRUNC.NTZ R5, R5 ;  /* 0x0000000500057305 */ /* 0x000fe8000020f000 */
[----:B------:R-:W-:-:S04]  /*0450*/  IABS R7, R4 ;  /* 0x0000000400077213 */ /* 0x000fc80000000000 */
[----:B------:R-:W2:Y:S08]  /*0460*/  I2F.RP R0, R7 ;  /* 0x0000000700007306 */ /* 0x000eb00000209400 */
[----:B--2---:R-:W2:Y:S02]  /*0470*/  MUFU.RCP R0, R0 ;  /* 0x0000000000007308 */ /* 0x004ea40000001000 */
[----:B--2---:R-:W-:Y:S01]  /*0480*/  VIADD R2, R0, 0xffffffe ;  /* 0x0ffffffe00027836 */ /* 0x004fe20000000000 */
[----:B------:R-:W-:-:S05]  /*0490*/  IABS R0, R5 ;  /* 0x0000000500007213 */ /* 0x000fca0000000000 */
[----:B------:R2:W3:Y:S02]  /*04a0*/  F2I.FTZ.U32.TRUNC.NTZ R3, R2 ;  /* 0x0000000200037305 */ /* 0x0004e4000021f000 */
[----:B--2---:R-:W-:Y:S02]  /*04b0*/  IMAD.MOV.U32 R2, RZ, RZ, RZ ;  /* 0x000000ffff027224 */ /* 0x004fe400078e00ff */
[----:B---3--:R-:W-:-:S04]  /*04c0*/  IMAD.MOV R6, RZ, RZ, -R3 ;  /* 0x000000ffff067224 */ /* 0x008fc800078e0a03 */
[----:B------:R-:W-:Y:S01]  /*04d0*/  IMAD R9, R6, R7, RZ ;  /* 0x0000000706097224 */ /* 0x000fe200078e02ff */
[----:B------:R-:W-:-:S03]  /*04e0*/  IABS R6, R4 ;  /* 0x0000000400067213 */ /* 0x000fc60000000000 */
[----:B------:R-:W-:-:S04]  /*04f0*/  IMAD.HI.U32 R3, R3, R9, R2 ;  /* 0x0000000903037227 */ /* 0x000fc800078e0002 */
[----:B------:R-:W-:Y:S02]  /*0500*/  IMAD.MOV R2, RZ, RZ, -R6 ;  /* 0x000000ffff027224 */ /* 0x000fe400078e0a06 */
[----:B------:R-:W-:-:S04]  /*0510*/  IMAD.HI.U32 R3, R3, R0, RZ ;  /* 0x0000000003037227 */ /* 0x000fc800078e00ff */
[----:B------:R-:W-:Y:S01]  /*0520*/  IMAD R0, R3, R2, R0 ;  /* 0x0000000203007224 */ /* 0x000fe200078e0200 */
[----:B------:R-:W-:Y:S04]  /*0530*/  BAR.SYNC.DEFER_BLOCKING 0x0 ;  /* 0x0000000000007b1d */ /* 0x000fe80000010000 */
[----:B------:R-:W-:-:S13]  /*0540*/  ISETP.GT.U32.AND P2, PT, R7, R0, PT ;  /* 0x000000000700720c */ /* 0x000fda0003f44070 */
[----:B------:R-:W-:Y:S02]  /*0550*/  @!P2 IMAD.IADD R0, R0, 0x1, -R7 ;  /* 0x000000010000a824 */ /* 0x000fe400078e0a07 */
[----:B------:R-:W-:Y:S01]  /*0560*/  @!P2 VIADD R3, R3, 0x1 ;  /* 0x000000010303a836 */ /* 0x000fe20000000000 */
[----:B------:R-:W-:Y:S02]  /*0570*/  ISETP.NE.AND P2, PT, R4, RZ, PT ;  /* 0x000000ff0400720c */ /* 0x000fe40003f45270 */
[----:B------:R-:W-:Y:S02]  /*0580*/  ISETP.GE.U32.AND P0, PT, R0, R7, PT ;  /* 0x000000070000720c */ /* 0x000fe40003f06070 */
[----:B------:R-:W-:-:S04]  /*0590*/  LOP3.LUT R0, R5, R4, RZ, 0x3c, !PT ;  /* 0x0000000405007212 */ /* 0x000fc800078e3cff */
[----:B------:R-:W-:Y:S01]  /*05a0*/  ISETP.GE.AND P3, PT, R0, RZ, PT ;  /* 0x000000ff0000720c */ /* 0x000fe20003f66270 */
[----:B------:R-:W-:-:S06]  /*05b0*/  VIADD R0, R26, 0x7f ;  /* 0x0000007f1a007836 */ /* 0x000fcc0000000000 */
[----:B------:R-:W-:-:S04]  /*05c0*/  @P0 VIADD R3, R3, 0x1 ;  /* 0x0000000103030836 */ /* 0x000fc80000000000 */
[----:B------:R-:W-:Y:S01]  /*05d0*/  IMAD.MOV.U32 R2, RZ, RZ, R3 ;  /* 0x000000ffff027224 */ /* 0x000fe200078e0003 */
[----:B------:R-:W-:-:S03]  /*05e0*/  SHF.R.S32.HI R3, RZ, 0x1f, R0 ;  /* 0x0000001fff037819 */ /* 0x000fc60000011400 */
[----:B------:R-:W-:Y:S01]  /*05f0*/  @!P3 IMAD.MOV R2, RZ, RZ, -R2 ;  /* 0x000000ffff02b224 */ /* 0x000fe200078e0a02 */
[----:B------:R-:W-:Y:S02]  /*0600*/  @!P2 LOP3.LUT R2, RZ, R4, RZ, 0x33, !PT ;  /* 0x00000004ff02a212 */ /* 0x000fe400078e33ff */
[----:B------:R-:W-:-:S03]  /*0610*/  LEA.HI R3, R3, R0, RZ, 0x7 ;  /* 0x0000000003037211 */ /* 0x000fc600078f38ff */
[----:B------:R-:W-:Y:S02]  /*0620*/  IMAD.SHL.U32 R10, R2, 0x8, RZ ;  /* 0x00000008020a7824 */ /* 0x000fe400078e00ff */
[----:B------:R-:W-:-:S03]  /*0630*/  IMAD.MOV R2, RZ, RZ, -R2 ;  /* 0x000000ffff027224 */ /* 0x000fc600078e0a02 */
[----:B------:R-:W-:Y:S01]  /*0640*/  LEA.HI.SX32 R3, R3, -R10, 0x19 ;  /* 0x8000000a03037211 */ /* 0x000fe200078fcaff */
[----:B------:R-:W-:-:S03]  /*0650*/  IMAD R12, R4, R2, R5 ;  /* 0x00000002040c7224 */ /* 0x000fc600078e0205 */
[----:B------:R-:W-:Y:S02]  /*0660*/  VIMNMX R11, PT, PT, R3, 0x8, PT ;  /* 0x00000008030b7848 */ /* 0x000fe40003fe0100 */
[----:B------:R-:W-:Y:S02]  /*0670*/  IABS R9, R12 ;  /* 0x0000000c00097213 */ /* 0x000fe40000000000 */
[-C--:B------:R-:W-:Y:S02]  /*0680*/  IABS R7, R11.reuse ;  /* 0x0000000b00077213 */ /* 0x080fe40000000000 */
[----:B------:R-:W-:Y:S02]  /*0690*/  IABS R4, R11 ;  /* 0x0000000b00047213 */ /* 0x000fe40000000000 */
[----:B------:R-:W2:Y:S08]  /*06a0*/  I2F.RP R0, R7 ;  /* 0x0000000700007306 */ /* 0x000eb00000209400 */
[----:B--2---:R-:W2:Y:S02]  /*06b0*/  MUFU.RCP R0, R0 ;  /* 0x0000000000007308 */ /* 0x004ea40000001000 */
[----:B--2---:R-:W-:-:S02]  /*06c0*/  VIADD R3, R0, 0xffffffe ;  /* 0x0ffffffe00037836 */ /* 0x004fc40000000000 */
[----:B------:R-:W-:-:S04]  /*06d0*/  IMAD.MOV R0, RZ, RZ, -R4 ;  /* 0x000000ffff007224 */ /* 0x000fc800078e0a04 */
[----:B------:R-:W2:Y:S02]  /*06e0*/  F2I.FTZ.U32.TRUNC.NTZ R3, R3 ;  /* 0x0000000300037305 */ /* 0x000ea4000021f000 */
[----:B--2---:R-:W-:-:S04]  /*06f0*/  IMAD.MOV R6, RZ, RZ, -R3 ;  /* 0x000000ffff067224 */ /* 0x004fc800078e0a03 */
[----:B------:R-:W-:Y:S02]  /*0700*/  IMAD.MOV.U32 R2, RZ, RZ, R6 ;  /* 0x000000ffff027224 */ /* 0x000fe400078e0006 */
[----:B------:R-:W2:Y:S02]  /*0710*/  I2F.RP R6, R8 ;  /* 0x0000000800067306 */ /* 0x000ea40000209400 */
[----:B------:R-:W-:Y:S02]  /*0720*/  IMAD R5, R2, R7, RZ ;  /* 0x0000000702057224 */ /* 0x000fe400078e02ff */
[----:B------:R-:W-:-:S04]  /*0730*/  IMAD.MOV.U32 R2, RZ, RZ, RZ ;  /* 0x000000ffff027224 */ /* 0x000fc800078e00ff */
[----:B------:R-:W-:Y:S01]  /*0740*/  IMAD.HI.U32 R2, R3, R5, R2 ;  /* 0x0000000503027227 */ /* 0x000fe200078e0002 */
[----:B------:R-:W-:Y:S02]  /*0750*/  IABS R3, R26 ;  /* 0x0000001a00037213 */ /* 0x000fe40000000000 */
[----:B------:R-:W-:-:S03]  /*0760*/  LOP3.LUT R5, R105, 0x7f, RZ, 0xc0, !PT ;  /* 0x0000007f69057812 */ /* 0x000fc600078ec0ff */
[----:B------:R-:W-:Y:S01]  /*0770*/  IMAD.HI.U32 R2, R2, R9, RZ ;  /* 0x0000000902027227 */ /* 0x000fe200078e00ff */
[----:B--2---:R-:W2:Y:S03]  /*0780*/  MUFU.RCP R6, R6 ;  /* 0x0000000600067308 */ /* 0x004ea60000001000 */
[----:B------:R-:W-:Y:S02]  /*0790*/  IMAD R0, R2, R0, R9 ;  /* 0x0000000002007224 */ /* 0x000fe400078e0209 */
[----:B------:R-:W-:-:S03]  /*07a0*/  IMAD.MOV.U32 R9, RZ, RZ, R3 ;  /* 0x000000ffff097224 */ /* 0x000fc600078e0003 */
[----:B------:R-:W-:Y:S01]  /*07b0*/  ISETP.GT.U32.AND P2, PT, R7, R0, PT ;  /* 0x000000000700720c */ /* 0x000fe20003f44070 */
[----:B------:R-:W3:Y:S01]  /*07c0*/  I2F.RP R3, R9 ;  /* 0x0000000900037306 */ /* 0x000ee20000209400 */
[----:B--2---:R-:W-:-:S11]  /*07d0*/  VIADD R6, R6, 0xffffffe ;  /* 0x0ffffffe06067836 */ /* 0x004fd60000000000 */
[----:B------:R-:W-:Y:S02]  /*07e0*/  @!P2 IMAD.IADD R0, R0, 0x1, -R7 ;  /* 0x000000010000a824 */ /* 0x000fe400078e0a07 */
[----:B------:R-:W-:Y:S01]  /*07f0*/  @!P2 VIADD R2, R2, 0x1 ;  /* 0x000000010202a836 */ /* 0x000fe20000000000 */
[----:B---3--:R-:W2:Y:S01]  /*0800*/  MUFU.RCP R3, R3 ;  /* 0x0000000300037308 */ /* 0x008ea20000001000 */
[----:B------:R-:W-:Y:S02]  /*0810*/  ISETP.NE.AND P2, PT, R11, RZ, PT ;  /* 0x000000ff0b00720c */ /* 0x000fe40003f45270 */
[----:B------:R-:W-:Y:S02]  /*0820*/  ISETP.GE.U32.AND P0, PT, R0, R7, PT ;  /* 0x000000070000720c */ /* 0x000fe40003f06070 */
[----:B------:R-:W-:-:S04]  /*0830*/  LOP3.LUT R0, R12, R11, RZ, 0x3c, !PT ;  /* 0x0000000b0c007212 */ /* 0x000fc800078e3cff */
[----:B------:R-:W-:Y:S02]  /*0840*/  ISETP.GE.AND P3, PT, R0, RZ, PT ;  /* 0x000000ff0000720c */ /* 0x000fe40003f66270 */
[----:B------:R-:W-:-:S04]  /*0850*/  MOV R0, 0x400 ;  /* 0x0000040000007802 */ /* 0x000fc80000000f00 */
[----:B------:R-:W-:Y:S01]  /*0860*/  R2UR UR8, R0 ;  /* 0x00000000000872ca */ /* 0x000fe200000e0000 */
[----:B------:R-:W-:Y:S02]  /*0870*/  @P0 VIADD R2, R2, 0x1 ;  /* 0x0000000102020836 */ /* 0x000fe40000000000 */
[----:B--2---:R-:W-:Y:S02]  /*0880*/  VIADD R4, R3, 0xffffffe ;  /* 0x0ffffffe03047836 */ /* 0x004fe40000000000 */
[----:B------:R-:W-:Y:S02]  /*0890*/  IMAD.MOV.U32 R102, RZ, RZ, R2 ;  /* 0x000000ffff667224 */ /* 0x000fe400078e0002 */
[----:B------:R-:W2:Y:S02]  /*08a0*/  F2I.FTZ.U32.TRUNC.NTZ R3, R4 ;  /* 0x0000000400037305 */ /* 0x000ea4000021f000 */
[----:B------:R-:W-:Y:S01]  /*08b0*/  @!P3 IMAD.MOV R102, RZ, RZ, -R102 ;  /* 0x000000ffff66b224 */ /* 0x000fe200078e0a66 */
[----:B------:R-:W-:-:S02]  /*08c0*/  @!P2 LOP3.LUT R102, RZ, R11, RZ, 0x33, !PT ;  /* 0x0000000bff66a212 */ /* 0x000fc400078e33ff */
[----:B------:R-:W-:Y:S01]  /*08d0*/  ISETP.NE.AND P2, PT, R26, RZ, PT ;  /* 0x000000ff1a00720c */ /* 0x000fe20003f45270 */
[----:B-1----:R-:W-:Y:S02]  /*08e0*/  ULEA UR8, UR4, UR8, 0x18 ;  /* 0x0000000804087291 */ /* 0x002fe4000f8ec0ff */
[----:B------:R-:W-:Y:S02]  /*08f0*/  IMAD.MOV R0, RZ, RZ, -R102 ;  /* 0x000000ffff007224 */ /* 0x000fe400078e0a66 */
[----:B------:R-:W-:Y:S02]  /*0900*/  IMAD.SHL.U32 R102, R102, 0x80, RZ ;  /* 0x0000008066667824 */ /* 0x000fe400078e00ff */
[----:B------:R-:W-:Y:S02]  /*0910*/  IMAD R0, R11, R0, R12 ;  /* 0x000000000b007224 */ /* 0x000fe400078e020c */
[----:B--2---:R-:W-:Y:S01]  /*0920*/  IMAD.MOV R2, RZ, RZ, -R3 ;  /* 0x000000ffff027224 */ /* 0x004fe200078e0a03 */
[----:B------:R-:W1:Y:S01]  /*0930*/  LDS R12, [UR8] ;  /* 0x00000008ff0c7984 */ /* 0x000e620008000800 */
[----:B------:R-:W-:-:S02]  /*0940*/  IMAD.IADD R0, R10, 0x1, R0 ;  /* 0x000000010a007824 */ /* 0x000fc400078e0200 */
[----:B------:R-:W-:Y:S02]  /*0950*/  IMAD R7, R2, R9, RZ ;  /* 0x0000000902077224 */ /* 0x000fe400078e02ff */
[----:B------:R-:W-:Y:S02]  /*0960*/  IMAD R104, R0, 0x80, R5 ;  /* 0x0000008000687824 */ /* 0x000fe400078e0205 */
[----:B------:R-:W-:Y:S02]  /*0970*/  IMAD.MOV.U32 R2, RZ, RZ, RZ ;  /* 0x000000ffff027224 */ /* 0x000fe400078e00ff */
[----:B------:R-:W-:Y:S01]  /*0980*/  IMAD.SHL.U32 R0, R60, 0x200000, RZ ;  /* 0x002000003c007824 */ /* 0x000fe200078e00ff */
[----:B------:R-:W-:Y:S01]  /*0990*/  IABS R4, R104 ;  /* 0x0000006800047213 */ /* 0x000fe20000000000 */
[----:B------:R-:W-:Y:S01]  /*09a0*/  IMAD.HI.U32 R2, R3, R7, R2 ;  /* 0x0000000703027227 */ /* 0x000fe200078e0002 */
[----:B------:R-:W-:Y:S01]  /*09b0*/  BAR.SYNC.DEFER_BLOCKING 0x0 ;  /* 0x0000000000007b1d */ /* 0x000fe20000010000 */
[----:B------:R-:W-:-:S02]  /*09c0*/  ISETP.GE.AND P3, PT, R104, RZ, PT ;  /* 0x000000ff6800720c */ /* 0x000fc40003f66270 */
[----:B------:R-:W-:Y:S02]  /*09d0*/  LOP3.LUT R0, R0, 0x600000, RZ, 0xc0, !PT ;  /* 0x0060000000007812 */ /* 0x000fe400078ec0ff */
[----:B------:R-:W-:Y:S01]  /*09e0*/  IMAD.HI.U32 R2, R2, R4, RZ ;  /* 0x0000000402027227 */ /* 0x000fe200078e00ff */
[----:B------:R2:W3:Y:S01]  /*09f0*/  F2I.FTZ.U32.TRUNC.NTZ R3, R6 ;  /* 0x0000000600037305 */ /* 0x0004e2000021f000 */
[----:B------:R-:W-:Y:S02]  /*0a00*/  R2UR UR4, R0 ;  /* 0x00000000000472ca */ /* 0x000fe400000e0000 */
[----:B------:R-:W-:Y:S01]  /*0a10*/  IMAD.MOV R2, RZ, RZ, -R2 ;  /* 0x000000ffff027224 */ /* 0x000fe200078e0a02 */
[----:B------:R-:W-:-:S03]  /*0a20*/  SHF.R.U32.HI R0, RZ, 0x6, R105 ;  /* 0x00000006ff007819 */ /* 0x000fc60000011669 */
[----:B------:R-:W-:Y:S02]  /*0a30*/  IMAD R4, R9, R2, R4 ;  /* 0x0000000209047224 */ /* 0x000fe400078e0204 */
[----:B------:R-:W-:Y:S01]  /*0a40*/  IMAD.SHL.U32 R2, R60, 0x8, RZ ;  /* 0x000000083c027824 */ /* 0x000fe200078e00ff */
[----:B--2---:R-:W2:Y:S01]  /*0a50*/  LDC.64 R6, c[0x0][0x3a0] ;  /* 0x0000e800ff067b82 */ /* 0x004ea20000000a00 */
[----:B----4-:R-:W-:Y:S01]  /*0a60*/  IMAD R5, R13, 0x40, R0 ;  /* 0x000000400d057824 */ /* 0x010fe200078e0200 */
[----:B------:R-:W-:Y:S02]  /*0a70*/  ISETP.GT.U32.AND P0, PT, R9, R4, PT ;  /* 0x000000040900720c */ /* 0x000fe40003f04070 */
[----:B------:R-:W-:Y:S01]  /*0a80*/  LOP3.LUT R2, R2, 0x20, RZ, 0xc0, !PT ;  /* 0x0000002002027812 */ /* 0x000fe200078ec0ff */
[----:B---3--:R-:W-:Y:S01]  /*0a90*/  IMAD.MOV R11, RZ, RZ, -R3 ;  /* 0x000000ffff0b7224 */ /* 0x008fe200078e0a03 */
[----:B------:R-:W-:Y:S02]  /*0aa0*/  LOP3.LUT R10, R102, 0x43, R5, 0xf8, !PT ;  /* 0x00000043660a7812 */ /* 0x000fe400078ef805 */
[----:B------:R-:W-:Y:S01]  /*0ab0*/  R2UR UR10, R2 ;  /* 0x00000000020a72ca */ /* 0x000fe200000e0000 */
[----:B------:R-:W-:Y:S01]  /*0ac0*/  IMAD R11, R11, R8, RZ ;  /* 0x000000080b0b7224 */ /* 0x000fe200078e02ff */
[----:B------:R-:W-:Y:S01]  /*0ad0*/  IABS R21, R10 ;  /* 0x0000000a00157213 */ /* 0x000fe20000000000 */
[----:B------:R-:W-:Y:S01]  /*0ae0*/  IMAD.MOV.U32 R2, RZ, RZ, RZ ;  /* 0x000000ffff027224 */ /* 0x000fe200078e00ff */
[----:B------:R-:W-:-:S02]  /*0af0*/  LOP3.LUT R24, R10, 0x4, RZ, 0xfc, !PT ;  /* 0x000000040a187812 */ /* 0x000fc400078efcff */
[----:B------:R-:W-:Y:S01]  /*0b00*/  LOP3.LUT R30, R10, 0x8, RZ, 0xfc, !PT ;  /* 0x000000080a1e7812 */ /* 0x000fe200078efcff */
[----:B------:R-:W-:Y:S01]  /*0b10*/  @!P0 IMAD.IADD R4, R4, 0x1, -R9 ;  /* 0x0000000104048824 */ /* 0x000fe200078e0a09 */
[----:B-1----:R-:W-:Y:S01]  /*0b20*/  R2UR UR9, R12 ;  /* 0x000000000c0972ca */ /* 0x002fe200000e0000 */
[----:B------:R-:W-:Y:S01]  /*0b30*/  IMAD.HI.U32 R20, R3, R11, R2 ;  /* 0x0000000b03147227 */ /* 0x000fe200078e0002 */
[----:B------:R-:W-:Y:S02]  /*0b40*/  IABS R23, R24 ;  /* 0x0000001800177213 */ /* 0x000fe40000000000 */
[----:B------:R-:W-:Y:S02]  /*0b50*/  ISETP.GT.U32.AND P0, PT, R9, R4, PT ;  /* 0x000000040900720c */ /* 0x000fe40003f04070 */
[----:B------:R-:W-:Y:S01]  /*0b60*/  IABS R25, R30 ;  /* 0x0000001e00197213 */ /* 0x000fe20000000000 */
[----:B------:R-:W-:-:S10]  /*0b70*/  IMAD.HI.U32 R0, R20, R21, RZ ;  /* 0x0000001514007227 */ /* 0x000fd400078e00ff */
[----:B------:R-:W-:Y:S01]  /*0b80*/  @!P0 IMAD.IADD R4, R4, 0x1, -R9 ;  /* 0x0000000104048824 */ /* 0x000fe200078e0a09 */
[----:B------:R-:W-:Y:S06]  /*0b90*/  @P1 BRA `(.L_x_5) ;  /* 0x0000000000181947 */ /* 0x000fec0003800000 */
[----:B------:R-:W-:Y:S01]  /*0ba0*/  ELECT P0, URZ, PT ;  /* 0x0000000000ff782f */ /* 0x000fe20003800000 */
[----:B------:R-:W-:Y:S01]  /*0bb0*/  IMAD.MOV.U32 R2, RZ, RZ, 0x1 ;  /* 0x00000001ff027424 */ /* 0x000fe200078e00ff */
[----:B------:R-:W-:Y:S11]  /*0bc0*/  UVIRTCOUNT.DEALLOC.SMPOOL 0x80 ;  /* 0x000000800000784c */ /* 0x000ff60000000000 */
[----:B------:R-:W-:-:S04]  /*0bd0*/  @P0 MOV R12, 0x40 ;  /* 0x00000040000c0802 */ /* 0x000fc80000000f00 */
[----:B------:R-:W-:-:S05]  /*0be0*/  @P0 LEA R13, R13, R12, 0x18 ;  /* 0x0000000c0d0d0211 */ /* 0x000fca00078ec0ff */
[----:B------:R1:W-:Y:S02]  /*0bf0*/  @P0 STS.U8 [R13], R2 ;  /* 0x000000020d000388 */ /* 0x0003e40000000000 */
.L_x_5:
[----:B------:R-:W-:Y:S01]  /*0c00*/  IMAD.MOV R3, RZ, RZ, -R0 ;  /* 0x000000ffff037224 */ /* 0x000fe200078e0a00 */
[----:B------:R-:W-:Y:S01]  /*0c10*/  SHF.R.U32.HI R103, RZ, 0x7, R105 ;  /* 0x00000007ff677819 */ /* 0x000fe20000011669 */
[----:B------:R-:W-:Y:S01]  /*0c20*/  IMAD.HI.U32 R0, R20, R25, RZ ;  /* 0x0000001914007227 */ /* 0x000fe200078e00ff */
[----:B------:R-:W-:Y:S01]  /*0c30*/  UIADD3 UR10, UPT, UPT, UR10, UR4, UR9 ;  /* 0x000000040a0a7290 */ /* 0x000fe2000fffe009 */
[----:B------:R-:W-:Y:S01]  /*0c40*/  PRMT R108, RZ, 0x7610, R108 ;  /* 0x00007610ff6c7816 */ /* 0x000fe2000000006c */
[----:B------:R-:W-:Y:S01]  /*0c50*/  UMOV UR5, 0x1 ;  /* 0x0000000100057882 */ /* 0x000fe20000000000 */
[----:B------:R-:W-:Y:S01]  /*0c60*/  IMAD R21, R8, R3, R21 ;  /* 0x0000000308157224 */ /* 0x000fe200078e0215 */
[----:B------:R-:W-:Y:S01]  /*0c70*/  SGXT.U32 R103, R103, 0x1 ;  /* 0x000000016767781a */ /* 0x000fe20000000000 */
[----:B------:R-:W-:Y:S01]  /*0c80*/  IMAD.MOV R3, RZ, RZ, -R0 ;  /* 0x000000ffff037224 */ /* 0x000fe200078e0a00 */
[----:B------:R-:W-:Y:S01]  /*0c90*/  LOP3.LUT R0, R105, 0xff, RZ, 0xc0, !PT ;  /* 0x000000ff69007812 */ /* 0x000fe200078ec0ff */
[----:B------:R-:W-:Y:S01]  /*0ca0*/  @!P3 IMAD.MOV R4, RZ, RZ, -R4 ;  /* 0x000000ffff04b224 */ /* 0x000fe200078e0a04 */
[----:B------:R-:W-:Y:S01]  /*0cb0*/  @!P2 LOP3.LUT R4, RZ, R26, RZ, 0x33, !PT ;  /* 0x0000001aff04a212 */ /* 0x000fe200078e33ff */
[C---:B------:R-:W-:Y:S01]  /*0cc0*/  IMAD R9, R103.reuse, R58, RZ ;  /* 0x0000003a67097224 */ /* 0x040fe200078e02ff */
[----:B------:R-:W-:Y:S01]  /*0cd0*/  ISETP.NE.U32.AND P2, PT, R0, RZ, PT ;  /* 0x000000ff0000720c */ /* 0x000fe20003f45070 */
[----:B------:R-:W-:Y:S01]  /*0ce0*/  STTM.x32 tmem[UR10], RZ ;  /* 0x000000ff000079ed */ /* 0x000fe200082c000a */
[----:B------:R-:W3:Y:S01]  /*0cf0*/  FENCE.VIEW.ASYNC.T ;  /* 0x00000000000073c6 */ /* 0x000ee20000000200 */
[----:B------:R-:W-:Y:S01]  /*0d00*/  IMAD R11, R58, 0x2, R9 ;  /* 0x000000023a0b7824 */ /* 0x000fe200078e0209 */
[----:B------:R-:W-:Y:S01]  /*0d10*/  UIADD3 UR11, UPT, UPT, UR8, 0xc000, URZ ;  /* 0x0000c000080b7890 */ /* 0x000fe2000fffe0ff */
[----:B--2---:R-:W-:Y:S01]  /*0d20*/  IMAD R62, R4, R7, RZ ;  /* 0x00000007043e7224 */ /* 0x004fe200078e02ff */
[----:B------:R-:W2:Y:S01]  /*0d30*/  LDCU.128 UR12, c[0x0][0x380] ;  /* 0x00007000ff0c77ac */ /* 0x000ea20008000c00 */
[----:B------:R-:W-:Y:S01]  /*0d40*/  IMAD R5, R58, 0x2, R11 ;  /* 0x000000023a057824 */ /* 0x000fe200078e020b */
[C---:B------:R-:W-:Y:S01]  /*0d50*/  LOP3.LUT R107, R103.reuse, 0x8, RZ, 0xfc, !PT ;  /* 0x00000008676b7812 */ /* 0x040fe200078efcff */
[----:B------:R-:W-:Y:S01]  /*0d60*/  VIADD R7, R6, 0x3f ;  /* 0x0000003f06077836 */ /* 0x000fe20000000000 */
[----:B------:R-:W-:Y:S01]  /*0d70*/  LOP3.LUT R109, R103, 0xa, RZ, 0xfc, !PT ;  /* 0x0000000a676d7812 */ /* 0x000fe200078efcff */
[----:B------:R-:W-:-:S02]  /*0d80*/  IMAD R73, R58, 0x4, R5 ;  /* 0x000000043a497824 */ /* 0x000fc400078e0205 */
[----:B-1----:R-:W-:Y:S01]  /*0d90*/  IMAD.HI.U32 R2, R20, R23, RZ ;  /* 0x0000001714027227 */ /* 0x002fe200078e00ff */
[----:B---3--:R-:W-:Y:S01]  /*0da0*/  VOTEU.ALL UP0, P2 ;  /* 0x0000000000ff7886 */ /* 0x008fe20001000000 */
[----:B------:R-:W-:Y:S01]  /*0db0*/  VOTEU.ALL UP1, P2 ;  /* 0x0000000000ff7886 */ /* 0x000fe20001020000 */
[----:B------:R-:W-:Y:S01]  /*0dc0*/  ISETP.GT.AND P0, PT, R7, 0x3f, PT ;  /* 0x0000003f0700780c */ /* 0x000fe20003f04270 */
[----:B------:R-:W-:Y:S01]  /*0dd0*/  IMAD R71, R58, 0x2, R73 ;  /* 0x000000023a477824 */ /* 0x000fe200078e0249 */
[----:B------:R-:W-:Y:S01]  /*0de0*/  PRMT R110, RZ, 0x7610, R110 ;  /* 0x00007610ff6e7816 */ /* 0x000fe2000000006e */
[----:B------:R-:W-:Y:S01]  /*0df0*/  IMAD.SHL.U32 R100, R62, 0x2, RZ ;  /* 0x000000023e647824 */ /* 0x000fe200078e00ff */
[----:B------:R-:W-:-:S04]  /*0e00*/  @!UP0 UIADD3 UR6, UPT, UPT, -UR5, 0x100000, URZ ;  /* 0x0010000005068890 */ /* 0x000fc8000fffe1ff */
[----:B------:R-:W-:Y:S02]  /*0e10*/  @!UP0 USHF.L.U32 UR7, UR6, 0xb, URZ ;  /* 0x0000000b06078899 */ /* 0x000fe400080006ff */
[----:B------:R-:W-:Y:S01]  /*0e20*/  @!UP0 USHF.L.U32 UR6, UR6, 0x1, URZ ;  /* 0x0000000106068899 */ /* 0x000fe200080006ff */
[----:B------:R-:W-:Y:S01]  /*0e30*/  BAR.SYNC.DEFER_BLOCKING 0x0 ;  /* 0x0000000000007b1d */ /* 0x000fe20000010000 */
[----:B------:R-:W-:Y:S01]  /*0e40*/  IMAD R69, R58, 0x2, R71 ;  /* 0x000000023a457824 */ /* 0x000fe200078e0247 */
[----:B------:R-:W-:Y:S01]  /*0e50*/  ISETP.LT.AND P4, PT, R107, R6, P0 ;  /* 0x000000066b00720c */ /* 0x000fe20000781270 */
[----:B------:R-:W-:Y:S01]  /*0e60*/  IMAD.MOV R2, RZ, RZ, -R2 ;  /* 0x000000ffff027224 */ /* 0x000fe200078e0a02 */
[----:B--2---:R-:W-:Y:S01]  /*0e70*/  IADD3 R28, P5, PT, R100, UR12, RZ ;  /* 0x0000000c641c7c10 */ /* 0x004fe2000ffbe0ff */
[----:B------:R-:W-:Y:S01]  /*0e80*/  IMAD R63, R58, 0x4, R69 ;  /* 0x000000043a3f7824 */ /* 0x000fe200078e0245 */
[----:B------:R-:W-:Y:S01]  /*0e90*/  LOP3.LUT R111, R103, 0x10, RZ, 0xfc, !PT ;  /* 0x00000010676f7812 */ /* 0x000fe200078efcff */
[----:B------:R-:W-:Y:S01]  /*0ea0*/  IMAD R23, R8, R2, R23 ;  /* 0x0000000208177224 */ /* 0x000fe200078e0217 */
[----:B------:R-:W-:Y:S01]  /*0eb0*/  LEA.HI.X.SX32 R4, R62, UR13, 0x1, P5 ;  /* 0x0000000d3e047c11 */ /* 0x000fe2000a8f0eff */
[----:B------:R-:W-:Y:S01]  /*0ec0*/  IMAD R61, R58, 0x2, R63 ;  /* 0x000000023a3d7824 */ /* 0x000fe200078e023f */
[----:B------:R-:W-:Y:S01]  /*0ed0*/  LEA R2, P5, R73, R28, 0x1 ;  /* 0x0000001c49027211 */ /* 0x000fe200078a08ff */
[----:B------:R-:W-:Y:S01]  /*0ee0*/  IMAD R25, R8, R3, R25 ;  /* 0x0000000308197224 */ /* 0x000fe200078e0219 */
[----:B------:R-:W-:Y:S01]  /*0ef0*/  ISETP.LT.AND P3, PT, R109, R6, P0 ;  /* 0x000000066d00720c */ /* 0x000fe20000761270 */
[C---:B------:R-:W-:Y:S01]  /*0f00*/  IMAD R65, R58.reuse, 0x2, R61 ;  /* 0x000000023a417824 */ /* 0x040fe200078e023d */
[----:B------:R-:W-:Y:S01]  /*0f10*/  LEA.HI.X.SX32 R3, R73, R4, 0x1, P5 ;  /* 0x0000000449037211 */ /* 0x000fe200028f0eff */
[----:B------:R-:W1:Y:S01]  /*0f20*/  LDCU UR4, c[0x0][0x3b0] ;  /* 0x00007600ff0477ac */ /* 0x000e620008000800 */
[----:B------:R-:W2:Y:S02]  /*0f30*/  FENCE.VIEW.ASYNC.S ;  /* 0x00000000000073c6 */ /* 0x000ea40000000000 */
[----:B--2---:R2:W3:Y:S02]  /*0f40*/  @!UP1 SYNCS.EXCH.64 URZ, [UR11], UR6 ;  /* 0x000000060bff95b2 */ /* 0x0044e40008000100 */
[----:B---3--:R-:W-:Y:S01]  /*0f50*/  BAR.SYNC.DEFER_BLOCKING 0x0 ;  /* 0x0000000000007b1d */ /* 0x008fe20000010000 */
[----:B------:R-:W-:-:S04]  /*0f60*/  IMAD R67, R58, 0x4, R65 ;  /* 0x000000043a437824 */ /* 0x000fc800078e0241 */
[----:B------:R-:W-:-:S04]  /*0f70*/  IMAD R29, R58, 0x2, R67 ;  /* 0x000000023a1d7824 */ /* 0x000fc800078e0243 */
[----:B------:R-:W-:Y:S01]  /*0f80*/  IMAD R33, R58, 0x2, R29 ;  /* 0x000000023a217824 */ /* 0x000fe200078e021d */
[----:B------:R-:W-:-:S03]  /*0f90*/  ISETP.LT.AND P5, PT, R111, R6, P0 ;  /* 0x000000066f00720c */ /* 0x000fc600007a1270 */
[----:B------:R-:W-:Y:S01]  /*0fa0*/  IMAD R17, R58, 0x4, R33 ;  /* 0x000000043a117824 */ /* 0x000fe200078e0221 */
[----:B------:R-:W-:-:S03]  /*0fb0*/  LOP3.LUT R113, R103, 0x12, RZ, 0xfc, !PT ;  /* 0x0000001267717812 */ /* 0x000fc600078efcff */
[C---:B------:R-:W-:Y:S01]  /*0fc0*/  IMAD R31, R58.reuse, 0x2, R17 ;  /* 0x000000023a1f7824 */ /* 0x040fe200078e0211 */
[----:B------:R3:W4:Y:S01]  /*0fd0*/  @P4 LDG.E.U16 R108, desc[UR18][R2.64] ;  /* 0x00000012026c4981 */ /* 0x000722000c1e1500 */
[C---:B------:R-:W-:Y:S02]  /*0fe0*/  LEA R12, P4, R71.reuse, R28, 0x1 ;  /* 0x0000001c470c7211 */ /* 0x040fe400078808ff */
[C---:B------:R-:W-:Y:S01]  /*0ff0*/  IMAD R51, R58.reuse, 0x2, R31 ;  /* 0x000000023a337824 */ /* 0x040fe200078e021f */
[----:B------:R-:W-:Y:S02]  /*1000*/  PRMT R114, RZ, 0x7610, R114 ;  /* 0x00007610ff727816 */ /* 0x000fe40000000072 */
[----:B------:R-:W-:Y:S02]  /*1010*/  LEA.HI.X.SX32 R13, R71, R4, 0x1, P4 ;  /* 0x00000004470d7211 */ /* 0x000fe400020f0eff */
[----:B------:R-:W-:Y:S02]  /*1020*/  ISETP.LT.AND P4, PT, R113, R6, P0 ;  /* 0x000000067100720c */ /* 0x000fe40000781270 */
[----:B---3--:R-:W-:Y:S01]  /*1030*/  LEA R2, P6, R63, R28, 0x1 ;  /* 0x0000001c3f027211 */ /* 0x008fe200078c08ff */
[----:B------:R-:W-:Y:S01]  /*1040*/  IMAD R19, R58, 0x4, R51 ;  /* 0x000000043a137824 */ /* 0x000fe200078e0233 */
[----:B------:R3:W5:Y:S01]  /*1050*/  @P3 LDG.E.U16 R110, desc[UR18][R12.64] ;  /* 0x000000120c6e3981 */ /* 0x000762000c1e1500 */
[----:B------:R-:W-:-:S02]  /*1060*/  LOP3.LUT R115, R103, 0x18, RZ, 0xfc, !PT ;  /* 0x0000001867737812 */ /* 0x000fc400078efcff */
[----:B------:R-:W-:Y:S02]  /*1070*/  LEA.HI.X.SX32 R3, R63, R4, 0x1, P6 ;  /* 0x000000043f037211 */ /* 0x000fe400030f0eff */
[----:B------:R-:W-:Y:S01]  /*1080*/  LEA R14, P3, R61, R28, 0x1 ;  /* 0x0000001c3d0e7211 */ /* 0x000fe200078608ff */
[C---:B------:R-:W-:Y:S01]  /*1090*/  IMAD R35, R58.reuse, 0x2, R19 ;  /* 0x000000023a237824 */ /* 0x040fe200078e0213 */
[----:B------:R-:W-:Y:S01]  /*10a0*/  PRMT R112, RZ, 0x7610, R112 ;  /* 0x00007610ff707816 */ /* 0x000fe20000000070 */
[----:B------:R0:W2:Y:S01]  /*10b0*/  @P5 LDG.E.U16 R114, desc[UR18][R2.64] ;  /* 0x0000001202725981 */ /* 0x0000a2000c1e1500 */
[----:B------:R-:W-:Y:S02]  /*10c0*/  ISETP.LT.AND P5, PT, R115, R6, P0 ;  /* 0x000000067300720c */ /* 0x000fe400007a1270 */
[----:B------:R-:W-:Y:S01]  /*10d0*/  LEA.HI.X.SX32 R15, R61, R4, 0x1, P3 ;  /* 0x000000043d0f7211 */ /* 0x000fe200018f0eff */
[----:B------:R-:W-:Y:S01]  /*10e0*/  IMAD R53, R58, 0x2, R35 ;  /* 0x000000023a357824 */ /* 0x000fe200078e0223 */
[----:B------:R-:W-:-:S02]  /*10f0*/  LOP3.LUT R117, R103, 0x20, RZ, 0xfc, !PT ;  /* 0x0000002067757812 */ /* 0x000fc400078efcff */
[-C--:B---3--:R-:W-:Y:S01]  /*1100*/  LEA R12, P3, R67, R28.reuse, 0x1 ;  /* 0x0000001c430c7211 */ /* 0x088fe200078608ff */
[----:B------:R3:W2:Y:S01]  /*1110*/  @P4 LDG.E.U16 R112, desc[UR18][R14.64] ;  /* 0x000000120e704981 */ /* 0x0006a2000c1e1500 */
[----:B0-----:R-:W-:Y:S02]  /*1120*/  LEA R2, P6, R17, R28, 0x1 ;  /* 0x0000001c11027211 */ /* 0x001fe400078c08ff */
[----:B------:R-:W-:Y:S02]  /*1130*/  LOP3.LUT R119, R103, 0x28, RZ, 0xfc, !PT ;  /* 0x0000002867777812 */ /* 0x000fe400078efcff */
[----:B------:R-:W-:Y:S01]  /*1140*/  LEA.HI.X.SX32 R3, R17, R4, 0x1, P6 ;  /* 0x0000000411037211 */ /* 0x000fe200030f0eff */
[----:B------:R-:W-:Y:S01]  /*1150*/  IMAD R17, R58, 0x4, R53 ;  /* 0x000000043a117824 */ /* 0x000fe200078e0235 */
[----:B------:R-:W-:Y:S02]  /*1160*/  PRMT R116, RZ, 0x7610, R116 ;  /* 0x00007610ff747816 */ /* 0x000fe40000000074 */
[----:B------:R-:W-:-:S02]  /*1170*/  ISETP.LT.AND P4, PT, R117, R6, P0 ;  /* 0x000000067500720c */ /* 0x000fc40000781270 */
[----:B------:R-:W-:Y:S01]  /*1180*/  LEA.HI.X.SX32 R13, R67, R4, 0x1, P3 ;  /* 0x00000004430d7211 */ /* 0x000fe200018f0eff */
[C---:B------:R-:W-:Y:S01]  /*1190*/  IMAD R37, R58.reuse, 0x2, R17 ;  /* 0x000000023a257824 */ /* 0x040fe200078e0211 */
[----:B------:R-:W-:Y:S02]  /*11a0*/  ISETP.LT.AND P3, PT, R119, R6, P0 ;  /* 0x000000067700720c */ /* 0x000fe40000761270 */
[----:B------:R-:W-:Y:S01]  /*11b0*/  LOP3.LUT R121, R103, 0x30, RZ, 0xfc, !PT ;  /* 0x0000003067797812 */ /* 0x000fe200078efcff */
[----:B------:R-:W2:Y:S01]  /*11c0*/  @P5 LDG.E.U16 R116, desc[UR18][R12.64] ;  /* 0x000000120c745981 */ /* 0x000ea2000c1e1500 */
[----:B------:R-:W-:Y:S01]  /*11d0*/  PRMT R118, RZ, 0x7610, R118 ;  /* 0x00007610ff767816 */ /* 0x000fe20000000076 */
[----:B------:R-:W-:Y:S01]  /*11e0*/  IMAD R55, R58, 0x2, R37 ;  /* 0x000000023a377824 */ /* 0x000fe200078e0225 */
[----:B---3--:R-:W-:Y:S02]  /*11f0*/  LEA R14, P5, R19, R28, 0x1 ;  /* 0x0000001c130e7211 */ /* 0x008fe400078a08ff */
[----:B------:R-:W-:-:S02]  /*1200*/  LOP3.LUT R123, R103, 0x38, RZ, 0xfc, !PT ;  /* 0x00000038677b7812 */ /* 0x000fc400078efcff */
[----:B------:R-:W-:Y:S02]  /*1210*/  PRMT R120, RZ, 0x7610, R120 ;  /* 0x00007610ff787816 */ /* 0x000fe40000000078 */
[----:B------:R-:W-:Y:S01]  /*1220*/  ISETP.LT.AND P6, PT, R121, R6, P0 ;  /* 0x000000067900720c */ /* 0x000fe200007c1270 */
[----:B------:R-:W-:Y:S01]  /*1230*/  IMAD R39, R58, 0x4, R55 ;  /* 0x000000043a277824 */ /* 0x000fe200078e0237 */
[----:B------:R-:W-:Y:S01]  /*1240*/  LEA.HI.X.SX32 R15, R19, R4, 0x1, P5 ;  /* 0x00000004130f7211 */ /* 0x000fe200028f0eff */
[----:B------:R0:W3:Y:S01]  /*1250*/  @P4 LDG.E.U16 R118, desc[UR18][R2.64] ;  /* 0x0000001202764981 */ /* 0x0000e2000c1e1500 */
[----:B------:R-:W-:Y:S02]  /*1260*/  ISETP.LT.AND P5, PT, R123, R6, P0 ;  /* 0x000000067b00720c */ /* 0x000fe400007a1270 */
[----:B------:R-:W-:Y:S01]  /*1270*/  LEA R16, P4, R17, R28, 0x1 ;  /* 0x0000001c11107211 */ /* 0x000fe200078808ff */
[----:B------:R-:W2:Y:S01]  /*1280*/  @P3 LDG.E.U16 R120, desc[UR18][R14.64] ;  /* 0x000000120e783981 */ /* 0x000ea2000c1e1500 */
[----:B------:R-:W-:-:S02]  /*1290*/  LOP3.LUT R125, R103, 0x1a, RZ, 0xfc, !PT ;  /* 0x0000001a677d7812 */ /* 0x000fc400078efcff */
[----:B------:R-:W-:Y:S02]  /*12a0*/  PRMT R122, RZ, 0x7610, R122 ;  /* 0x00007610ff7a7816 */ /* 0x000fe4000000007a */
[----:B------:R-:W-:Y:S02]  /*12b0*/  LEA R18, P3, R39, R28, 0x1 ;  /* 0x0000001c27127211 */ /* 0x000fe400078608ff */
[----:B------:R-:W-:Y:S02]  /*12c0*/  LEA.HI.X.SX32 R17, R17, R4, 0x1, P4 ;  /* 0x0000000411117211 */ /* 0x000fe400020f0eff */
[----:B------:R-:W-:Y:S02]  /*12d0*/  PRMT R124, RZ, 0x7610, R124 ;  /* 0x00007610ff7c7816 */ /* 0x000fe4000000007c */
[----:B------:R-:W-:Y:S01]  /*12e0*/  LOP3.LUT R127, R103, 0x22, RZ, 0xfc, !PT ;  /* 0x00000022677f7812 */ /* 0x000fe200078efcff */
[----:B------:R1:W2:Y:S01]  /*12f0*/  @P6 LDG.E.U16 R122, desc[UR18][R16.64] ;  /* 0x00000012107a6981 */ /* 0x0002a2000c1e1500 */
[----:B------:R-:W-:-:S02]  /*1300*/  ISETP.LT.AND P4, PT, R125, R6, P0 ;  /* 0x000000067d00720c */ /* 0x000fc40000781270 */
[----:B------:R-:W-:Y:S02]  /*1310*/  LEA.HI.X.SX32 R19, R39, R4, 0x1, P3 ;  /* 0x0000000427137211 */ /* 0x000fe400018f0eff */
[----:B------:R-:W-:Y:S02]  /*1320*/  ISETP.LT.AND P3, PT, R127, R6, P0 ;  /* 0x000000067f00720c */ /* 0x000fe40000761270 */
[-C--:B0-----:R-:W-:Y:S01]  /*1330*/  LEA R2, P6, R29, R28.reuse, 0x1 ;  /* 0x0000001c1d027211 */ /* 0x081fe200078c08ff */
[----:B------:R0:W2:Y:S01]  /*1340*/  @P5 LDG.E.U16 R124, desc[UR18][R18.64] ;  /* 0x00000012127c5981 */ /* 0x0000a2000c1e1500 */
[----:B------:R-:W-:Y:S02]  /*1350*/  LEA R12, P5, R31, R28, 0x1 ;  /* 0x0000001c1f0c7211 */ /* 0x000fe400078a08ff */
[----:B------:R-:W-:Y:S02]  /*1360*/  PRMT R128, RZ, 0x7610, R128 ;  /* 0x00007610ff807816 */ /* 0x000fe40000000080 */
[----:B------:R-:W-:-:S02]  /*1370*/  LEA.HI.X.SX32 R3, R29, R4, 0x1, P6 ;  /* 0x000000041d037211 */ /* 0x000fc400030f0eff */
[C---:B------:R-:W-:Y:S02]  /*1380*/  LOP3.LUT R131, R103.reuse, 0x32, RZ, 0xfc, !PT ;  /* 0x0000003267837812 */ /* 0x040fe400078efcff */
[----:B------:R-:W-:Y:S01]  /*1390*/  LOP3.LUT R129, R103, 0x2a, RZ, 0xfc, !PT ;  /* 0x0000002a67817812 */ /* 0x000fe200078efcff */
[----:B------:R-:W2:Y:S01]  /*13a0*/  @P4 LDG.E.U16 R128, desc[UR18][R2.64] ;  /* 0x0000001202804981 */ /* 0x000ea2000c1e1500 */
[----:B------:R-:W-:Y:S02]  /*13b0*/  PRMT R126, RZ, 0x7610, R126 ;  /* 0x00007610ff7e7816 */ /* 0x000fe4000000007e */
[----:B------:R-:W-:Y:S02]  /*13c0*/  LEA.HI.X.SX32 R13, R31, R4, 0x1, P5 ;  /* 0x000000041f0d7211 */ /* 0x000fe400028f0eff */
[-C--:B------:R-:W-:Y:S02]  /*13d0*/  ISETP.LT.AND P5, PT, R131, R6.reuse, P0 ;  /* 0x000000068300720c */ /* 0x080fe400007a1270 */
[----:B------:R-:W-:Y:S01]  /*13e0*/  ISETP.LT.AND P4, PT, R129, R6, P0 ;  /* 0x000000068100720c */ /* 0x000fe20000781270 */
[----:B------:R0:W2:Y:S01]  /*13f0*/  @P3 LDG.E.U16 R126, desc[UR18][R12.64] ;  /* 0x000000120c7e3981 */ /* 0x0000a2000c1e1500 */
[----:B-1----:R-:W-:Y:S01]  /*1400*/  LEA R16, P6, R37, R28, 0x1 ;  /* 0x0000001c25107211 */ /* 0x002fe200078c08ff */
[----:B------:R-:W-:Y:S01]  /*1410*/  IMAD R57, R58, 0x2, R39 ;  /* 0x000000023a397824 */ /* 0x000fe200078e0227 */
[----:B0-----:R-:W-:-:S02]  /*1420*/  LOP3.LUT R18, R10, 0xc, RZ, 0xfc, !PT ;  /* 0x0000000c0a127812 */ /* 0x001fc400078efcff */
[----:B------:R-:W-:Y:S02]  /*1430*/  LEA R14, P3, R35, R28, 0x1 ;  /* 0x0000001c230e7211 */ /* 0x000fe400078608ff */
[----:B------:R-:W-:Y:S02]  /*1440*/  PRMT R132, RZ, 0x7610, R132 ;  /* 0x00007610ff847816 */ /* 0x000fe40000000084 */
[----:B------:R-:W-:Y:S02]  /*1450*/  LEA.HI.X.SX32 R17, R37, R4, 0x1, P6 ;  /* 0x0000000425117211 */ /* 0x000fe400030f0eff */
[----:B------:R-:W-:Y:S02]  /*1460*/  IABS R19, R18 ;  /* 0x0000001200137213 */ /* 0x000fe40000000000 */
[----:B------:R-:W-:Y:S01]  /*1470*/  PRMT R130, RZ, 0x7610, R130 ;  /* 0x00007610ff827816 */ /* 0x000fe20000000082 */
[----:B------:R-:W2:Y:S01]  /*1480*/  @P5 LDG.E.U16 R132, desc[UR18][R16.64] ;  /* 0x0000001210845981 */ /* 0x000ea2000c1e1500 */
[----:B------:R-:W-:-:S02]  /*1490*/  LEA.HI.X.SX32 R15, R35, R4, 0x1, P3 ;  /* 0x00000004230f7211 */ /* 0x000fc400018f0eff */
[----:B------:R-:W-:Y:S02]  /*14a0*/  LEA R12, P6, R57, R28, 0x1 ;  /* 0x0000001c390c7211 */ /* 0x000fe400078c08ff */
[----:B------:R-:W-:Y:S01]  /*14b0*/  LOP3.LUT R133, R103, 0x3a, RZ, 0xfc, !PT ;  /* 0x0000003a67857812 */ /* 0x000fe200078efcff */
[----:B------:R-:W-:Y:S01]  /*14c0*/  IMAD.HI.U32 R3, R20, R19, RZ ;  /* 0x0000001314037227 */ /* 0x000fe200078e00ff */
[----:B------:R-:W-:Y:S01]  /*14d0*/  LEA.HI.X.SX32 R13, R57, R4, 0x1, P6 ;  /* 0x00000004390d7211 */ /* 0x000fe200030f0eff */
[----:B------:R0:W2:Y:S01]  /*14e0*/  @P4 LDG.E.U16 R130, desc[UR18][R14.64] ;  /* 0x000000120e824981 */ /* 0x0000a2000c1e1500 */
[----:B------:R-:W-:Y:S02]  /*14f0*/  LEA R2, P5, R69, R28, 0x1 ;  /* 0x0000001c45027211 */ /* 0x000fe400078a08ff */
[----:B------:R-:W-:Y:S02]  /*1500*/  ISETP.LT.AND P3, PT, R133, R6, P0 ;  /* 0x000000068500720c */ /* 0x000fe40000761270 */
[----:B------:R-:W-:-:S02]  /*1510*/  ISETP.GT.U32.AND P6, PT, R8, R23, PT ;  /* 0x000000170800720c */ /* 0x000fc40003fc4070 */
[C---:B------:R-:W-:Y:S01]  /*1520*/  ISETP.GT.U32.AND P4, PT, R8.reuse, R21, PT ;  /* 0x000000150800720c */ /* 0x040fe20003f84070 */
[----:B0-----:R-:W-:Y:S01]  /*1530*/  IMAD.MOV R14, RZ, RZ, -R3 ;  /* 0x000000ffff0e7224 */ /* 0x001fe200078e0a03 */
[----:B------:R-:W-:Y:S02]  /*1540*/  LEA.HI.X.SX32 R3, R69, R4, 0x1, P5 ;  /* 0x0000000445037211 */ /* 0x000fe400028f0eff */
[----:B------:R-:W-:Y:S02]  /*1550*/  ISETP.GT.U32.AND P5, PT, R8, R25, PT ;  /* 0x000000190800720c */ /* 0x000fe40003fa4070 */
[----:B------:R-:W-:Y:S02]  /*1560*/  PRMT R134, RZ, 0x7610, R134 ;  /* 0x00007610ff867816 */ /* 0x000fe40000000086 */
[----:B------:R-:W-:-:S03]  /*1570*/  LOP3.LUT R135, R103, 0xc, RZ, 0xfc, !PT ;  /* 0x0000000c67877812 */ /* 0x000fc600078efcff */
[--C-:B------:R-:W-:Y:S02]  /*1580*/  @!P6 IMAD.IADD R23, R23, 0x1, -R8.reuse ;  /* 0x000000011717e824 */ /* 0x100fe400078e0a08 */
[--C-:B------:R-:W-:Y:S01]  /*1590*/  @!P4 IMAD.IADD R21, R21, 0x1, -R8.reuse ;  /* 0x000000011515c824 */ /* 0x100fe200078e0a08 */
[----:B------:R0:W2:Y:S01]  /*15a0*/  @P3 LDG.E.U16 R134, desc[UR18][R12.64] ;  /* 0x000000120c863981 */ /* 0x0000a2000c1e1500 */
[----:B------:R-:W-:Y:S02]  /*15b0*/  ISETP.LT.AND P3, PT, R135, R6, P0 ;  /* 0x000000068700720c */ /* 0x000fe40000761270 */
[----:B------:R-:W-:Y:S01]  /*15c0*/  @!P5 IMAD.IADD R25, R25, 0x1, -R8 ;  /* 0x000000011919d824 */ /* 0x000fe200078e0a08 */
[C---:B------:R-:W-:Y:S02]  /*15d0*/  ISETP.GT.U32.AND P5, PT, R8.reuse, R23, PT ;  /* 0x000000170800720c */ /* 0x040fe40003fa4070 */
[----:B------:R-:W-:Y:S02]  /*15e0*/  ISETP.GT.U32.AND P4, PT, R8, R21, PT ;  /* 0x000000150800720c */ /* 0x000fe40003f84070 */
[----:B------:R-:W-:-:S02]  /*15f0*/  LOP3.LUT R22, R10, 0x10, RZ, 0xfc, !PT ;  /* 0x000000100a167812 */ /* 0x000fc400078efcff */
[----:B------:R-:W-:Y:S02]  /*1600*/  PRMT R136, RZ, 0x7610, R136 ;  /* 0x00007610ff887816 */ /* 0x000fe40000000088 */
[----:B------:R-:W-:Y:S02]  /*1610*/  IABS R15, R22 ;  /* 0x00000016000f7213 */ /* 0x000fe40000000000 */
[----:B------:R-:W-:Y:S01]  /*1620*/  LOP3.LUT R16, R10, 0x14, RZ, 0xfc, !PT ;  /* 0x000000140a107812 */ /* 0x000fe200078efcff */
[----:B0-----:R-:W-:Y:S01]  /*1630*/  IMAD R13, R8, R14, R19 ;  /* 0x0000000e080d7224 */ /* 0x001fe200078e0213 */
[----:B------:R0:W2:Y:S01]  /*1640*/  @P3 LDG.E.U16 R136, desc[UR18][R2.64] ;  /* 0x0000001202883981 */ /* 0x0000a2000c1e1500 */
[----:B------:R-:W-:Y:S01]  /*1650*/  ISETP.GE.AND P3, PT, R10, RZ, PT ;  /* 0x000000ff0a00720c */ /* 0x000fe20003f66270 */
[----:B------:R-:W-:Y:S01]  /*1660*/  IMAD.HI.U32 R12, R20, R15, RZ ;  /* 0x0000000f140c7227 */ /* 0x000fe200078e00ff */
[----:B------:R-:W-:Y:S02]  /*1670*/  IABS R29, R16 ;  /* 0x00000010001d7213 */ /* 0x000fe40000000000 */
[----:B------:R-:W-:Y:S01]  /*1680*/  ISETP.GT.U32.AND P6, PT, R8, R25, PT ;  /* 0x000000190800720c */ /* 0x000fe20003fc4070 */
[--C-:B------:R-:W-:Y:S01]  /*1690*/  @!P5 IMAD.IADD R23, R23, 0x1, -R8.reuse ;  /* 0x000000011717d824 */ /* 0x100fe200078e0a08 */
[----:B------:R-:W-:Y:S01]  /*16a0*/  ISETP.GE.AND P5, PT, R24, RZ, PT ;  /* 0x000000ff1800720c */ /* 0x000fe20003fa6270 */
[----:B------:R-:W-:Y:S01]  /*16b0*/  @!P4 IMAD.IADD R21, R21, 0x1, -R8 ;  /* 0x000000011515c824 */ /* 0x000fe200078e0a08 */
[----:B------:R-:W-:Y:S01]  /*16c0*/  ISETP.GT.U32.AND P4, PT, R8, R13, PT ;  /* 0x0000000d0800720c */ /* 0x000fe20003f84070 */
[----:B------:R-:W-:-:S02]  /*16d0*/  IMAD.MOV R12, RZ, RZ, -R12 ;  /* 0x000000ffff0c7224 */ /* 0x000fc400078e0a0c */
[----:B0-----:R-:W-:-:S04]  /*16e0*/  IMAD.HI.U32 R2, R20, R29, RZ ;  /* 0x0000001d14027227 */ /* 0x001fc800078e00ff */
[C---:B------:R-:W-:Y:S02]  /*16f0*/  IMAD R15, R8.reuse, R12, R15 ;  /* 0x0000000c080f7224 */ /* 0x040fe400078e020f */
[----:B------:R-:W-:Y:S02]  /*1700*/  IMAD.MOV R2, RZ, RZ, -R2 ;  /* 0x000000ffff027224 */ /* 0x000fe400078e0a02 */
[----:B------:R-:W-:Y:S01]  /*1710*/  @!P3 IMAD.MOV R21, RZ, RZ, -R21 ;  /* 0x000000ffff15b224 */ /* 0x000fe200078e0a15 */
[C---:B------:R-:W-:Y:S01]  /*1720*/  ISETP.GT.U32.AND P3, PT, R8.reuse, R15, PT ;  /* 0x0000000f0800720c */ /* 0x040fe20003f64070 */
[----:B------:R-:W-:Y:S02]  /*1730*/  IMAD R29, R8, R2, R29 ;  /* 0x00000002081d7224 */ /* 0x000fe400078e021d */
[--C-:B------:R-:W-:Y:S01]  /*1740*/  @!P6 IMAD.IADD R25, R25, 0x1, -R8.reuse ;  /* 0x000000011919e824 */ /* 0x100fe200078e0a08 */
[----:B------:R-:W-:Y:S01]  /*1750*/  ISETP.GE.AND P6, PT, R30, RZ, PT ;  /* 0x000000ff1e00720c */ /* 0x000fe20003fc6270 */
[----:B------:R-:W-:Y:S01]  /*1760*/  @!P5 IMAD.MOV R23, RZ, RZ, -R23 ;  /* 0x000000ffff17d224 */ /* 0x000fe200078e0a17 */
[----:B------:R-:W-:Y:S01]  /*1770*/  ISETP.GT.U32.AND P5, PT, R8, R29, PT ;  /* 0x0000001d0800720c */ /* 0x000fe20003fa4070 */
[----:B------:R-:W-:-:S05]  /*1780*/  @!P4 IMAD.IADD R13, R13, 0x1, -R8 ;  /* 0x000000010d0dc824 */ /* 0x000fca00078e0a08 */
[----:B------:R-:W-:Y:S01]  /*1790*/  ISETP.GT.U32.AND P4, PT, R8, R13, PT ;  /* 0x0000000d0800720c */ /* 0x000fe20003f84070 */
[--C-:B------:R-:W-:Y:S01]  /*17a0*/  @!P3 IMAD.IADD R15, R15, 0x1, -R8.reuse ;  /* 0x000000010f0fb824 */ /* 0x100fe200078e0a08 */
[C---:B------:R-:W-:Y:S02]  /*17b0*/  LOP3.LUT R24, R10.reuse, 0x18, RZ, 0xfc, !PT ;  /* 0x000000180a187812 */ /* 0x040fe400078efcff */
[----:B------:R-:W-:Y:S01]  /*17c0*/  LOP3.LUT R26, R10, 0x1c, RZ, 0xfc, !PT ;  /* 0x0000001c0a1a7812 */ /* 0x000fe200078efcff */
[----:B------:R-:W-:Y:S01]  /*17d0*/  @!P6 IMAD.MOV R25, RZ, RZ, -R25 ;  /* 0x000000ffff19e224 */ /* 0x000fe200078e0a19 */
[----:B------:R-:W-:Y:S01]  /*17e0*/  ISETP.GE.AND P6, PT, R18, RZ, PT ;  /* 0x000000ff1200720c */ /* 0x000fe20003fc6270 */
[----:B------:R-:W-:Y:S01]  /*17f0*/  @!P5 IMAD.IADD R29, R29, 0x1, -R8 ;  /* 0x000000011d1dd824 */ /* 0x000fe200078e0a08 */
[----:B------:R-:W-:Y:S02]  /*1800*/  IABS R31, R24 ;  /* 0x00000018001f7213 */ /* 0x000fe40000000000 */
[----:B------:R-:W-:-:S02]  /*1810*/  IABS R35, R26 ;  /* 0x0000001a00237213 */ /* 0x000fc40000000000 */
[C---:B------:R-:W-:Y:S01]  /*1820*/  ISETP.GT.U32.AND P3, PT, R8.reuse, R15, PT ;  /* 0x0000000f0800720c */ /* 0x040fe20003f64070 */
[----:B------:R-:W-:Y:S01]  /*1830*/  @!P4 IMAD.IADD R13, R13, 0x1, -R8 ;  /* 0x000000010d0dc824 */ /* 0x000fe200078e0a08 */
[----:B------:R-:W-:Y:S01]  /*1840*/  ISETP.GT.U32.AND P5, PT, R8, R29, PT ;  /* 0x0000001d0800720c */ /* 0x000fe20003fa4070 */
[----:B------:R-:W-:Y:S01]  /*1850*/  IMAD.HI.U32 R2, R20, R31, RZ ;  /* 0x0000001f14027227 */ /* 0x000fe200078e00ff */
[----:B------:R-:W-:-:S03]  /*1860*/  LOP3.LUT R30, R10, 0x20, RZ, 0xfc, !PT ;  /* 0x000000200a1e7812 */ /* 0x000fc600078efcff */
[----:B------:R-:W-:Y:S01]  /*1870*/  IMAD.HI.U32 R3, R20, R35, RZ ;  /* 0x0000002314037227 */ /* 0x000fe200078e00ff */
[----:B------:R-:W-:-:S03]  /*1880*/  IABS R37, R30 ;  /* 0x0000001e00257213 */ /* 0x000fc60000000000 */
[----:B------:R-:W-:Y:S02]  /*1890*/  IMAD.MOV.U32 R17, RZ, RZ, R13 ;  /* 0x000000ffff117224 */ /* 0x000fe400078e000d */
[----:B------:R-:W-:Y:S02]  /*18a0*/  IMAD.MOV R2, RZ, RZ, -R2 ;  /* 0x000000ffff027224 */ /* 0x000fe400078e0a02 */
[----:B------:R-:W-:Y:S02]  /*18b0*/  IMAD.MOV R14, RZ, RZ, -R3 ;  /* 0x000000ffff0e7224 */ /* 0x000fe400078e0a03 */
[----:B------:R-:W-:Y:S01]  /*18c0*/  @!P6 IMAD.MOV R17, RZ, RZ, -R17 ;  /* 0x000000ffff11e224 */ /* 0x000fe200078e0a11 */
[----:B------:R-:W-:Y:S01]  /*18d0*/  ISETP.GE.AND P6, PT, R16, RZ, PT ;  /* 0x000000ff1000720c */ /* 0x000fe20003fc6270 */
[C---:B------:R-:W-:Y:S02]  /*18e0*/  IMAD R31, R8.reuse, R2, R31 ;  /* 0x00000002081f7224 */ /* 0x040fe400078e021f */
[----:B------:R-:W-:Y:S01]  /*18f0*/  @!P3 IMAD.IADD R15, R15, 0x1, -R8 ;  /* 0x000000010f0fb824 */ /* 0x000fe200078e0a08 */
[----:B------:R-:W-:Y:S01]  /*1900*/  LEA R2, P3, R33, R28, 0x1 ;  /* 0x0000001c21027211 */ /* 0x000fe200078608ff */
[----:B------:R-:W-:-:S02]  /*1910*/  IMAD R13, R8, R14, R35 ;  /* 0x0000000e080d7224 */ /* 0x000fc400078e0223 */
[----:B------:R-:W-:Y:S01]  /*1920*/  IMAD.HI.U32 R12, R20, R37, RZ ;  /* 0x00000025140c7227 */ /* 0x000fe200078e00ff */
[----:B------:R-:W-:-:S03]  /*1930*/  LEA.HI.X.SX32 R3, R33, R4, 0x1, P3 ;  /* 0x0000000421037211 */ /* 0x000fc600018f0eff */
[----:B------:R-:W-:Y:S01]  /*1940*/  @!P5 IMAD.IADD R29, R29, 0x1, -R8 ;  /* 0x000000011d1dd824 */ /* 0x000fe200078e0a08 */
[C---:B------:R-:W-:Y:S01]  /*1950*/  ISETP.GT.U32.AND P5, PT, R8.reuse, R13, PT ;  /* 0x0000000d0800720c */ /* 0x040fe20003fa4070 */
[----:B------:R-:W-:Y:S01]  /*1960*/  IMAD.MOV R12, RZ, RZ, -R12 ;  /* 0x000000ffff0c7224 */ /* 0x000fe200078e0a0c */
[----:B------:R-:W-:Y:S01]  /*1970*/  ISETP.GT.U32.AND P3, PT, R8, R31, PT ;  /* 0x0000001f0800720c */ /* 0x000fe20003f64070 */
[----:B------:R-:W-:Y:S01]  /*1980*/  IMAD.MOV.U32 R19, RZ, RZ, R15 ;  /* 0x000000ffff137224 */ /* 0x000fe200078e000f */
[----:B------:R-:W-:Y:S01]  /*1990*/  ISETP.GE.AND P4, PT, R22, RZ, PT ;  /* 0x000000ff1600720c */ /* 0x000fe20003f86270 */
[----:B------:R-:W-:Y:S02]  /*19a0*/  IMAD R15, R8, R12, R37 ;  /* 0x0000000c080f7224 */ /* 0x000fe400078e0225 */
[----:B------:R-:W-:Y:S01]  /*19b0*/  @!P6 IMAD.MOV R29, RZ, RZ, -R29 ;  /* 0x000000ffff1de224 */ /* 0x000fe200078e0a1d */
[----:B------:R-:W-:Y:S02]  /*19c0*/  LOP3.LUT R18, R10, 0x24, RZ, 0xfc, !PT ;  /* 0x000000240a127812 */ /* 0x000fe400078efcff */
[----:B------:R-:W-:-:S02]  /*19d0*/  ISETP.GT.U32.AND P6, PT, R8, R15, PT ;  /* 0x0000000f0800720c */ /* 0x000fc40003fc4070 */
[----:B------:R-:W-:Y:S01]  /*19e0*/  LOP3.LUT R22, R10, 0x28, RZ, 0xfc, !PT ;  /* 0x000000280a167812 */ /* 0x000fe200078efcff */
[--C-:B------:R-:W-:Y:S01]  /*19f0*/  @!P5 IMAD.IADD R13, R13, 0x1, -R8.reuse ;  /* 0x000000010d0dd824 */ /* 0x100fe200078e0a08 */
[----:B------:R-:W-:Y:S01]  /*1a00*/  IABS R37, R18 ;  /* 0x0000001200257213 */ /* 0x000fe20000000000 */
[----:B------:R-:W-:Y:S01]  /*1a10*/  @!P3 IMAD.IADD R31, R31, 0x1, -R8 ;  /* 0x000000011f1fb824 */ /* 0x000fe200078e0a08 */
[----:B------:R-:W-:Y:S01]  /*1a20*/  IABS R39, R22 ;  /* 0x0000001600277213 */ /* 0x000fe20000000000 */
[----:B------:R-:W-:Y:S01]  /*1a30*/  @!P4 IMAD.MOV R19, RZ, RZ, -R19 ;  /* 0x000000ffff13c224 */ /* 0x000fe200078e0a13 */
[----:B------:R-:W-:Y:S01]  /*1a40*/  ISETP.GE.AND P4, PT, R24, RZ, PT ;  /* 0x000000ff1800720c */ /* 0x000fe20003f86270 */
[----:B------:R-:W-:Y:S01]  /*1a50*/  IMAD.HI.U32 R12, R20, R37, RZ ;  /* 0x00000025140c7227 */ /* 0x000fe200078e00ff */
[----:B------:R-:W-:Y:S02]  /*1a60*/  ISETP.GT.U32.AND P5, PT, R8, R13, PT ;  /* 0x0000000d0800720c */ /* 0x000fe40003fa4070 */
[----:B------:R-:W-:-:S02]  /*1a70*/  LOP3.LUT R24, R10, 0x2c, RZ, 0xfc, !PT ;  /* 0x0000002c0a187812 */ /* 0x000fc400078efcff */
[----:B------:R-:W-:Y:S01]  /*1a80*/  ISETP.GT.U32.AND P3, PT, R8, R31, PT ;  /* 0x0000001f0800720c */ /* 0x000fe20003f64070 */
[----:B------:R-:W-:Y:S01]  /*1a90*/  @!P6 IMAD.IADD R15, R15, 0x1, -R8 ;  /* 0x000000010f0fe824 */ /* 0x000fe200078e0a08 */
[----:B------:R-:W-:Y:S01]  /*1aa0*/  IABS R41, R24 ;  /* 0x0000001800297213 */ /* 0x000fe20000000000 */
[----:B------:R-:W-:-:S04]  /*1ab0*/  IMAD.HI.U32 R14, R20, R39, RZ ;  /* 0x00000027140e7227 */ /* 0x000fc800078e00ff */
[----:B------:R-:W-:Y:S01]  /*1ac0*/  IMAD.MOV R16, RZ, RZ, -R12 ;  /* 0x000000ffff107224 */ /* 0x000fe200078e0a0c */
[C---:B------:R-:W-:Y:S01]  /*1ad0*/  ISETP.GT.U32.AND P6, PT, R8.reuse, R15, PT ;  /* 0x0000000f0800720c */ /* 0x040fe20003fc4070 */
[----:B------:R-:W-:Y:S02]  /*1ae0*/  IMAD.MOV R14, RZ, RZ, -R14 ;  /* 0x000000ffff0e7224 */ /* 0x000fe400078e0a0e */
[----:B------:R-:W-:Y:S02]  /*1af0*/  IMAD R37, R8, R16, R37 ;  /* 0x0000001008257224 */ /* 0x000fe400078e0225 */
[----:B------:R-:W-:-:S04]  /*1b00*/  IMAD.HI.U32 R12, R20, R41, RZ ;  /* 0x00000029140c7227 */ /* 0x000fc800078e00ff */
[C---:B------:R-:W-:Y:S02]  /*1b10*/  IMAD R39, R8.reuse, R14, R39 ;  /* 0x0000000e08277224 */ /* 0x040fe400078e0227 */
[--C-:B------:R-:W-:Y:S01]  /*1b20*/  @!P5 IMAD.IADD R13, R13, 0x1, -R8.reuse ;  /* 0x000000010d0dd824 */ /* 0x100fe200078e0a08 */
[----:B------:R-:W-:Y:S01]  /*1b30*/  ISETP.GT.U32.AND P5, PT, R8, R37, PT ;  /* 0x000000250800720c */ /* 0x000fe20003fa4070 */
[----:B------:R-:W-:Y:S02]  /*1b40*/  @!P3 IMAD.IADD R31, R31, 0x1, -R8 ;  /* 0x000000011f1fb824 */ /* 0x000fe400078e0a08 */
[----:B------:R-:W-:Y:S01]  /*1b50*/  IMAD.MOV R14, RZ, RZ, -R12 ;  /* 0x000000ffff0e7224 */ /* 0x000fe200078e0a0c */
[----:B------:R-:W-:Y:S01]  /*1b60*/  ISETP.GE.AND P3, PT, R26, RZ, PT ;  /* 0x000000ff1a00720c */ /* 0x000fe20003f66270 */
[----:B------:R-:W-:Y:S01]  /*1b70*/  @!P4 IMAD.MOV R31, RZ, RZ, -R31 ;  /* 0x000000ffff1fc224 */ /* 0x000fe200078e0a1f */
[C---:B------:R-:W-:Y:S01]  /*1b80*/  ISETP.GT.U32.AND P4, PT, R8.reuse, R39, PT ;  /* 0x000000270800720c */ /* 0x040fe20003f84070 */
[----:B------:R-:W-:Y:S01]  /*1b90*/  IMAD R41, R8, R14, R41 ;  /* 0x0000000e08297224 */ /* 0x000fe200078e0229 */
[----:B------:R-:W-:Y:S01]  /*1ba0*/  LOP3.LUT R32, R10, 0x30, RZ, 0xfc, !PT ;  /* 0x000000300a207812 */ /* 0x000fe200078efcff */
[----:B------:R-:W-:-:S03]  /*1bb0*/  @!P6 IMAD.IADD R15, R15, 0x1, -R8 ;  /* 0x000000010f0fe824 */ /* 0x000fc600078e0a08 */
[----:B------:R-:W-:Y:S01]  /*1bc0*/  ISETP.GT.U32.AND P6, PT, R8, R41, PT ;  /* 0x000000290800720c */ /* 0x000fe20003fc4070 */
[----:B------:R-:W-:Y:S01]  /*1bd0*/  IMAD.MOV.U32 R33, RZ, RZ, R13 ;  /* 0x000000ffff217224 */ /* 0x000fe200078e000d */
[----:B------:R-:W-:Y:S01]  /*1be0*/  IABS R43, R32 ;  /* 0x00000020002b7213 */ /* 0x000fe20000000000 */
[----:B------:R-:W-:Y:S02]  /*1bf0*/  @!P5 IMAD.IADD R37, R37, 0x1, -R8 ;  /* 0x000000012525d824 */ /* 0x000fe400078e0a08 */
[----:B------:R-:W-:Y:S01]  /*1c00*/  @!P3 IMAD.MOV R33, RZ, RZ, -R33 ;  /* 0x000000ffff21b224 */ /* 0x000fe200078e0a21 */
[----:B------:R-:W-:Y:S01]  /*1c10*/  ISETP.GE.AND P3, PT, R30, RZ, PT ;  /* 0x000000ff1e00720c */ /* 0x000fe20003f66270 */
[----:B------:R-:W-:Y:S01]  /*1c20*/  IMAD.HI.U32 R12, R20, R43, RZ ;  /* 0x0000002b140c7227 */ /* 0x000fe200078e00ff */
[----:B------:R-:W-:-:S03]  /*1c30*/  ISETP.GT.U32.AND P5, PT, R8, R37, PT ;  /* 0x000000250800720c */ /* 0x000fc60003fa4070 */
[----:B------:R-:W-:Y:S02]  /*1c40*/  @!P4 IMAD.IADD R39, R39, 0x1, -R8 ;  /* 0x000000012727c824 */ /* 0x000fe400078e0a08 */
[----:B------:R-:W-:Y:S02]  /*1c50*/  IMAD.MOV R12, RZ, RZ, -R12 ;  /* 0x000000ffff0c7224 */ /* 0x000fe400078e0a0c */
[----:B------:R-:W-:Y:S01]  /*1c60*/  @!P6 IMAD.IADD R41, R41, 0x1, -R8 ;  /* 0x000000012929e824 */ /* 0x000fe200078e0a08 */
[----:B------:R-:W-:Y:S02]  /*1c70*/  ISETP.GT.U32.AND P4, PT, R8, R39, PT ;  /* 0x000000270800720c */ /* 0x000fe40003f84070 */
[----:B------:R-:W-:Y:S01]  /*1c80*/  LOP3.LUT R26, R10, 0x34, RZ, 0xfc, !PT ;  /* 0x000000340a1a7812 */ /* 0x000fe200078efcff */
[C---:B------:R-:W-:Y:S01]  /*1c90*/  IMAD R43, R8.reuse, R12, R43 ;  /* 0x0000000c082b7224 */ /* 0x040fe200078e022b */
[----:B------:R-:W-:Y:S01]  /*1ca0*/  ISETP.GT.U32.AND P6, PT, R8, R41, PT ;  /* 0x000000290800720c */ /* 0x000fe20003fc4070 */
[----:B------:R-:W-:Y:S01]  /*1cb0*/  IMAD.MOV.U32 R35, RZ, RZ, R15 ;  /* 0x000000ffff237224 */ /* 0x000fe200078e000f */
[----:B------:R-:W-:-:S02]  /*1cc0*/  IABS R45, R26 ;  /* 0x0000001a002d7213 */ /* 0x000fc40000000000 */
[----:B------:R-:W-:Y:S01]  /*1cd0*/  LOP3.LUT R30, R10, 0x38, RZ, 0xfc, !PT ;  /* 0x000000380a1e7812 */ /* 0x000fe200078efcff */
[----:B------:R-:W-:Y:S01]  /*1ce0*/  @!P3 IMAD.MOV R35, RZ, RZ, -R35 ;  /* 0x000000ffff23b224 */ /* 0x000fe200078e0a23 */
[----:B------:R-:W-:Y:S01]  /*1cf0*/  ISETP.GT.U32.AND P3, PT, R8, R43, PT ;  /* 0x0000002b0800720c */ /* 0x000fe20003f64070 */
[--C-:B------:R-:W-:Y:S01]  /*1d00*/  @!P5 IMAD.IADD R37, R37, 0x1, -R8.reuse ;  /* 0x000000012525d824 */ /* 0x100fe200078e0a08 */
[----:B------:R-:W-:Y:S01]  /*1d10*/  LOP3.LUT R16, R10, 0x3c, RZ, 0xfc, !PT ;  /* 0x0000003c0a107812 */ /* 0x000fe200078efcff */
[----:B------:R-:W-:Y:S01]  /*1d20*/  IMAD.HI.U32 R10, R20, R45, RZ ;  /* 0x0000002d140a7227 */ /* 0x000fe200078e00ff */
[----:B------:R-:W-:Y:S02]  /*1d30*/  ISETP.GE.AND P5, PT, R18, RZ, PT ;  /* 0x000000ff1200720c */ /* 0x000fe40003fa6270 */
[----:B------:R-:W-:Y:S01]  /*1d40*/  IABS R47, R30 ;  /* 0x0000001e002f7213 */ /* 0x000fe20000000000 */
[----:B------:R-:W-:Y:S01]  /*1d50*/  @!P4 IMAD.IADD R39, R39, 0x1, -R8 ;  /* 0x000000012727c824 */ /* 0x000fe200078e0a08 */
[----:B------:R-:W-:Y:S01]  /*1d60*/  IABS R49, R16 ;  /* 0x0000001000317213 */ /* 0x000fe20000000000 */
[----:B------:R-:W-:Y:S01]  /*1d70*/  IMAD.MOV R10, RZ, RZ, -R10 ;  /* 0x000000ffff0a7224 */ /* 0x000fe200078e0a0a */
[----:B------:R-:W-:Y:S01]  /*1d80*/  ISETP.GE.AND P4, PT, R22, RZ, PT ;  /* 0x000000ff1600720c */ /* 0x000fe20003f86270 */
[----:B------:R-:W-:-:S04]  /*1d90*/  IMAD.HI.U32 R12, R20, R47, RZ ;  /* 0x0000002f140c7227 */ /* 0x000fc800078e00ff */
[----:B------:R-:W-:Y:S01]  /*1da0*/  @!P6 IMAD.IADD R41, R41, 0x1, -R8 ;  /* 0x000000012929e824 */ /* 0x000fe200078e0a08 */
[----:B------:R-:W-:Y:S01]  /*1db0*/  ISETP.GE.AND P6, PT, R24, RZ, PT ;  /* 0x000000ff1800720c */ /* 0x000fe20003fc6270 */
[----:B------:R-:W-:Y:S02]  /*1dc0*/  IMAD R45, R8, R10, R45 ;  /* 0x0000000a082d7224 */ /* 0x000fe400078e022d */
[----:B------:R-:W-:-:S04]  /*1dd0*/  IMAD.HI.U32 R20, R20, R49, RZ ;  /* 0x0000003114147227 */ /* 0x000fc800078e00ff */
[----:B------:R-:W-:Y:S02]  /*1de0*/  IMAD.MOV R12, RZ, RZ, -R12 ;  /* 0x000000ffff0c7224 */ /* 0x000fe400078e0a0c */
[----:B------:R-:W-:Y:S02]  /*1df0*/  @!P3 IMAD.IADD R43, R43, 0x1, -R8 ;  /* 0x000000012b2bb824 */ /* 0x000fe400078e0a08 */
[----:B------:R-:W-:Y:S01]  /*1e00*/  @!P5 IMAD.MOV R37, RZ, RZ, -R37 ;  /* 0x000000ffff25d224 */ /* 0x000fe200078e0a25 */
[C---:B------:R-:W-:Y:S01]  /*1e10*/  ISETP.GT.U32.AND P5, PT, R8.reuse, R45, PT ;  /* 0x0000002d0800720c */ /* 0x040fe20003fa4070 */
[----:B------:R-:W-:Y:S02]  /*1e20*/  IMAD.MOV R20, RZ, RZ, -R20 ;  /* 0x000000ffff147224 */ /* 0x000fe400078e0a14 */
[C---:B------:R-:W-:Y:S01]  /*1e30*/  IMAD R47, R8.reuse, R12, R47 ;  /* 0x0000000c082f7224 */ /* 0x040fe200078e022f */
[C---:B------:R-:W-:Y:S01]  /*1e40*/  ISETP.GT.U32.AND P3, PT, R8.reuse, R43, PT ;  /* 0x0000002b0800720c */ /* 0x040fe20003f64070 */
[----:B------:R-:W-:-:S02]  /*1e50*/  IMAD R49, R8, R20, R49 ;  /* 0x0000001408317224 */ /* 0x000fc400078e0231 */
[----:B------:R-:W-:Y:S01]  /*1e60*/  @!P4 IMAD.MOV R39, RZ, RZ, -R39 ;  /* 0x000000ffff27c224 */ /* 0x000fe200078e0a27 */
[C---:B------:R-:W-:Y:S01]  /*1e70*/  ISETP.GT.U32.AND P4, PT, R8.reuse, R47, PT ;  /* 0x0000002f0800720c */ /* 0x040fe20003f84070 */
[----:B------:R-:W-:Y:S01]  /*1e80*/  @!P6 IMAD.MOV R41, RZ, RZ, -R41 ;  /* 0x000000ffff29e224 */ /* 0x000fe200078e0a29 */
[----:B------:R-:W-:-:S03]  /*1e90*/  ISETP.GT.U32.AND P6, PT, R8, R49, PT ;  /* 0x000000310800720c */ /* 0x000fc60003fc4070 */
[----:B------:R-:W-:Y:S01]  /*1ea0*/  @!P5 IMAD.IADD R45, R45, 0x1, -R8 ;  /* 0x000000012d2dd824 */ /* 0x000fe200078e0a08 */
[----:B------:R-:W-:-:S03]  /*1eb0*/  LEA R14, P5, R51, R28, 0x1 ;  /* 0x0000001c330e7211 */ /* 0x000fc600078a08ff */
[--C-:B------:R-:W-:Y:S01]  /*1ec0*/  @!P3 IMAD.IADD R43, R43, 0x1, -R8.reuse ;  /* 0x000000012b2bb824 */ /* 0x100fe200078e0a08 */
[----:B------:R-:W-:Y:S02]  /*1ed0*/  ISETP.GE.AND P3, PT, R32, RZ, PT ;  /* 0x000000ff2000720c */ /* 0x000fe40003f66270 */
[----:B------:R-:W-:Y:S01]  /*1ee0*/  LEA.HI.X.SX32 R15, R51, R4, 0x1, P5 ;  /* 0x00000004330f7211 */ /* 0x000fe200028f0eff */
[--C-:B------:R-:W-:Y:S01]  /*1ef0*/  @!P4 IMAD.IADD R47, R47, 0x1, -R8.reuse ;  /* 0x000000012f2fc824 */ /* 0x100fe200078e0a08 */
[----:B------:R-:W-:Y:S01]  /*1f00*/  ISETP.GT.U32.AND P5, PT, R8, R45, PT ;  /* 0x0000002d0800720c */ /* 0x000fe20003fa4070 */
[----:B------:R-:W-:-:S03]  /*1f10*/  @!P6 IMAD.IADD R49, R49, 0x1, -R8 ;  /* 0x000000013131e824 */ /* 0x000fc600078e0a08 */
[----:B------:R-:W-:Y:S02]  /*1f20*/  ISETP.GT.U32.AND P6, PT, R8, R47, PT ;  /* 0x0000002f0800720c */ /* 0x000fe40003fc4070 */
[----:B------:R-:W-:-:S03]  /*1f30*/  LEA R12, P4, R65, R28, 0x1 ;  /* 0x0000001c410c7211 */ /* 0x000fc600078808ff */
[----:B------:R-:W-:Y:S01]  /*1f40*/  @!P3 IMAD.MOV R43, RZ, RZ, -R43 ;  /* 0x000000ffff2bb224 */ /* 0x000fe200078e0a2b */
[----:B------:R-:W-:Y:S02]  /*1f50*/  ISETP.GE.AND P3, PT, R26, RZ, PT ;  /* 0x000000ff1a00720c */ /* 0x000fe40003f66270 */
[----:B------:R-:W-:Y:S01]  /*1f60*/  LEA.HI.X.SX32 R13, R65, R4, 0x1, P4 ;  /* 0x00000004410d7211 */ /* 0x000fe200020f0eff */
[--C-:B------:R-:W-:Y:S01]  /*1f70*/  @!P5 IMAD.IADD R45, R45, 0x1, -R8.reuse ;  /* 0x000000012d2dd824 */ /* 0x100fe200078e0a08 */
[----:B------:R-:W-:Y:S02]  /*1f80*/  ISETP.GT.U32.AND P4, PT, R8, R49, PT ;  /* 0x000000310800720c */ /* 0x000fe40003f84070 */
[----:B------:R-:W-:Y:S01]  /*1f90*/  ISETP.GE.AND P5, PT, R30, RZ, PT ;  /* 0x000000ff1e00720c */ /* 0x000fe20003fa6270 */
[----:B------:R-:W-:Y:S01]  /*1fa0*/  @!P6 IMAD.IADD R47, R47, 0x1, -R8 ;  /* 0x000000012f2fe824 */ /* 0x000fe200078e0a08 */
[----:B------:R-:W-:Y:S02]  /*1fb0*/  ISETP.GE.AND P6, PT, R16, RZ, PT ;  /* 0x000000ff1000720c */ /* 0x000fe40003fc6270 */
[----:B------:R-:W-:-:S02]  /*1fc0*/  LOP3.LUT R137, R103, 0x14, RZ, 0xfc, !PT ;  /* 0x0000001467897812 */ /* 0x000fc400078efcff */
[----:B------:R-:W-:Y:S01]  /*1fd0*/  LOP3.LUT R139, R103, 0x1c, RZ, 0xfc, !PT ;  /* 0x0000001c678b7812 */ /* 0x000fe200078efcff */
[----:B------:R-:W-:Y:S01]  /*1fe0*/  @!P3 IMAD.MOV R45, RZ, RZ, -R45 ;  /* 0x000000ffff2db224 */ /* 0x000fe200078e0a2d */
[-C--:B------:R-:W-:Y:S02]  /*1ff0*/  ISETP.LT.AND P3, PT, R137, R6.reuse, P0 ;  /* 0x000000068900720c */ /* 0x080fe40000761270 */
[----:B------:R-:W-:Y:S01]  /*2000*/  LOP3.LUT R141, R103, 0x24, RZ, 0xfc, !PT ;  /* 0x00000024678d7812 */ /* 0x000fe200078efcff */
[----:B------:R-:W-:Y:S02]  /*2010*/  @!P4 IMAD.IADD R49, R49, 0x1, -R8 ;  /* 0x000000013131c824 */ /* 0x000fe400078e0a08 */
[----:B------:R-:W-:Y:S01]  /*2020*/  @!P5 IMAD.MOV R47, RZ, RZ, -R47 ;  /* 0x000000ffff2fd224 */ /* 0x000fe200078e0a2f */
[-C--:B------:R-:W-:Y:S01]  /*2030*/  ISETP.LT.AND P5, PT, R139, R6.reuse, P0 ;  /* 0x000000068b00720c */ /* 0x080fe200007a1270 */
[----:B------:R-:W-:Y:S01]  /*2040*/  @!P6 IMAD.MOV R49, RZ, RZ, -R49 ;  /* 0x000000ffff31e224 */ /* 0x000fe200078e0a31 */
[----:B------:R-:W-:-:S02]  /*2050*/  ISETP.LT.AND P6, PT, R141, R6, P0 ;  /* 0x000000068d00720c */ /* 0x000fc400007c1270 */
[----:B------:R-:W-:Y:S02]  /*2060*/  PRMT R138, RZ, 0x7610, R138 ;  /* 0x00007610ff8a7816 */ /* 0x000fe4000000008a */
[----:B------:R-:W-:Y:S02]  /*2070*/  ISETP.NE.AND P4, PT, R27, RZ, PT ;  /* 0x000000ff1b00720c */ /* 0x000fe40003f85270 */
[----:B------:R-:W-:Y:S02]  /*2080*/  LOP3.LUT R8, RZ, R27, RZ, 0x33, !PT ;  /* 0x0000001bff087212 */ /* 0x000fe400078e33ff */
[----:B------:R-:W-:Y:S01]  /*2090*/  PRMT R142, RZ, 0x7610, R142 ;  /* 0x00007610ff8e7816 */ /* 0x000fe2000000008e */
[----:B------:R-:W2:Y:S01]  /*20a0*/  @P3 LDG.E.U16 R138, desc[UR18][R12.64] ;  /* 0x000000120c8a3981 */ /* 0x000ea2000c1e1500 */
[----:B------:R-:W-:Y:S01]  /*20b0*/  SEL R34, R8, R21, !P4 ;  /* 0x0000001508227207 */ /* 0x000fe20006000000 */
[----:B------:R-:W-:Y:S01]  /*20c0*/  IMAD R57, R58, 0x2, R57 ;  /* 0x000000023a397824 */ /* 0x000fe200078e0239 */
[----:B------:R-:W-:-:S02]  /*20d0*/  SEL R36, R8, R23, !P4 ;  /* 0x0000001708247207 */ /* 0x000fc40006000000 */
[C---:B------:R-:W-:Y:S01]  /*20e0*/  SEL R38, R8.reuse, R25, !P4 ;  /* 0x0000001908267207 */ /* 0x040fe20006000000 */
[----:B------:R0:W2:Y:S01]  /*20f0*/  @P5 LDG.E.U16 R142, desc[UR18][R2.64] ;  /* 0x00000012028e5981 */ /* 0x0000a2000c1e1500 */
[C---:B------:R-:W-:Y:S02]  /*2100*/  SEL R40, R8.reuse, R17, !P4 ;  /* 0x0000001108287207 */ /* 0x040fe40006000000 */
[C---:B------:R-:W-:Y:S02]  /*2110*/  SEL R42, R8.reuse, R19, !P4 ;  /* 0x00000013082a7207 */ /* 0x040fe40006000000 */
[C---:B------:R-:W-:Y:S02]  /*2120*/  SEL R44, R8.reuse, R29, !P4 ;  /* 0x0000001d082c7207 */ /* 0x040fe40006000000 */
[C---:B------:R-:W-:Y:S02]  /*2130*/  SEL R46, R8.reuse, R31, !P4 ;  /* 0x0000001f082e7207 */ /* 0x040fe40006000000 */
[----:B------:R-:W-:-:S02]  /*2140*/  SEL R48, R8, R33, !P4 ;  /* 0x0000002108307207 */ /* 0x000fc40006000000 */
[C---:B------:R-:W-:Y:S02]  /*2150*/  SEL R50, R8.reuse, R35, !P4 ;  /* 0x0000002308327207 */ /* 0x040fe40006000000 */
[C---:B------:R-:W-:Y:S02]  /*2160*/  SEL R37, R8.reuse, R37, !P4 ;  /* 0x0000002508257207 */ /* 0x040fe40006000000 */
[C---:B------:R-:W-:Y:S02]  /*2170*/  SEL R51, R8.reuse, R39, !P4 ;  /* 0x0000002708337207 */ /* 0x040fe40006000000 */
[C---:B------:R-:W-:Y:S02]  /*2180*/  SEL R52, R8.reuse, R41, !P4 ;  /* 0x0000002908347207 */ /* 0x040fe40006000000 */
[C---:B------:R-:W-:Y:S02]  /*2190*/  SEL R54, R8.reuse, R43, !P4 ;  /* 0x0000002b08367207 */ /* 0x040fe40006000000 */
[----:B------:R-:W-:-:S02]  /*21a0*/  SEL R70, R8, R45, !P4 ;  /* 0x0000002d08467207 */ /* 0x000fc40006000000 */
[C---:B------:R-:W-:Y:S02]  /*21b0*/  SEL R56, R8.reuse, R47, !P4 ;  /* 0x0000002f08387207 */ /* 0x040fe40006000000 */
[----:B------:R-:W-:Y:S02]  /*21c0*/  SEL R64, R8, R49, !P4 ;  /* 0x0000003108407207 */ /* 0x000fe40006000000 */
[----:B------:R-:W-:Y:S02]  /*21d0*/  PRMT R140, RZ, 0x7610, R140 ;  /* 0x00007610ff8c7816 */ /* 0x000fe4000000008c */
[----:B------:R-:W-:Y:S02]  /*21e0*/  LEA.HI R143, R105, 0x6, RZ, 0x19 ;  /* 0x00000006698f7811 */ /* 0x000fe400078fc8ff */
[----:B------:R-:W-:Y:S02]  /*21f0*/  LEA R8, P3, R9, R28, 0x1 ;  /* 0x0000001c09087211 */ /* 0x000fe400078608ff */
[C---:B------:R-:W-:Y:S01]  /*2200*/  LEA.HI R145, R105.reuse, 0xe, RZ, 0x19 ;  /* 0x0000000e69917811 */ /* 0x040fe200078fc8ff */
[----:B------:R1:W2:Y:S01]  /*2210*/  @P6 LDG.E.U16 R140, desc[UR18][R14.64] ;  /* 0x000000120e8c6981 */ /* 0x0002a2000c1e1500 */
[----:B------:R-:W-:-:S02]  /*2220*/  LEA.HI R147, R105, 0x16, RZ, 0x19 ;  /* 0x0000001669937811 */ /* 0x000fc400078fc8ff */
[----:B------:R-:W-:Y:S01]  /*2230*/  LEA R30, P5, R55, R28, 0x1 ;  /* 0x0000001c371e7211 */ /* 0x000fe200078a08ff */
[----:B------:R-:W-:Y:S01]  /*2240*/  IMAD R17, R143, R58, RZ ;  /* 0x0000003a8f117224 */ /* 0x000fe200078e02ff */
[----:B------:R-:W-:Y:S01]  /*2250*/  LEA.HI.X.SX32 R9, R9, R4, 0x1, P3 ;  /* 0x0000000409097211 */ /* 0x000fe200018f0eff */
[----:B------:R-:W-:Y:S01]  /*2260*/  IMAD R19, R145, R58, RZ ;  /* 0x0000003a91137224 */ /* 0x000fe200078e02ff */
[----:B------:R-:W-:Y:S02]  /*2270*/  LEA.HI R149, R105, 0x1e, RZ, 0x19 ;  /* 0x0000001e69957811 */ /* 0x000fe400078fc8ff */
[----:B------:R-:W-:Y:S01]  /*2280*/  LEA R32, P3, R57, R28, 0x1 ;  /* 0x0000001c39207211 */ /* 0x000fe200078608ff */
[----:B------:R-:W-:Y:S01]  /*2290*/  IMAD R21, R147, R58, RZ ;  /* 0x0000003a93157224 */ /* 0x000fe200078e02ff */
[----:B------:R-:W-:Y:S02]  /*22a0*/  LEA.HI R151, R105, 0x26, RZ, 0x19 ;  /* 0x0000002669977811 */ /* 0x000fe400078fc8ff */
[----:B------:R-:W-:-:S02]  /*22b0*/  LEA R10, P6, R11, R28, 0x1 ;  /* 0x0000001c0b0a7211 */ /* 0x000fc400078c08ff */
[----:B------:R-:W-:Y:S02]  /*22c0*/  LEA.HI.X.SX32 R31, R55, R4, 0x1, P5 ;  /* 0x00000004371f7211 */ /* 0x000fe400028f0eff */
[----:B------:R-:W-:Y:S02]  /*22d0*/  LEA.HI R153, R105, 0x2e, RZ, 0x19 ;  /* 0x0000002e69997811 */ /* 0x000fe400078fc8ff */
[-C--:B0-----:R-:W-:Y:S02]  /*22e0*/  LEA R2, P4, R53, R28.reuse, 0x1 ;  /* 0x0000001c35027211 */ /* 0x081fe400078808ff */
[----:B------:R-:W-:Y:S02]  /*22f0*/  LEA R12, P5, R5, R28, 0x1 ;  /* 0x0000001c050c7211 */ /* 0x000fe400078a08ff */
[----:B------:R-:W-:Y:S01]  /*2300*/  LOP3.LUT R159, R103, 0x2c, RZ, 0xfc, !PT ;  /* 0x0000002c679f7812 */ /* 0x000fe200078efcff */
[----:B------:R-:W-:Y:S01]  /*2310*/  IMAD R23, R149, R58, RZ ;  /* 0x0000003a95177224 */ /* 0x000fe200078e02ff */
[----:B------:R-:W-:Y:S01]  /*2320*/  LEA.HI.X.SX32 R33, R57, R4, 0x1, P3 ;  /* 0x0000000439217211 */ /* 0x000fe200018f0eff */
[----:B------:R-:W-:Y:S01]  /*2330*/  IMAD R25, R151, R58, RZ ;  /* 0x0000003a97197224 */ /* 0x000fe200078e02ff */
[----:B------:R-:W-:-:S02]  /*2340*/  LEA.HI.X.SX32 R11, R11, R4, 0x1, P6 ;  /* 0x000000040b0b7211 */ /* 0x000fc400030f0eff */
[----:B-1----:R-:W-:Y:S01]  /*2350*/  LEA R14, P3, R17, R28, 0x1 ;  /* 0x0000001c110e7211 */ /* 0x002fe200078608ff */
[----:B------:R-:W-:Y:S01]  /*2360*/  IMAD R27, R153, R58, RZ ;  /* 0x0000003a991b7224 */ /* 0x000fe200078e02ff */
[----:B------:R-:W-:Y:S02]  /*2370*/  LEA.HI R155, R105, 0x36, RZ, 0x19 ;  /* 0x00000036699b7811 */ /* 0x000fe400078fc8ff */
[----:B------:R-:W-:Y:S02]  /*2380*/  LEA.HI.X.SX32 R3, R53, R4, 0x1, P4 ;  /* 0x0000000435037211 */ /* 0x000fe400020f0eff */
[----:B------:R-:W-:Y:S02]  /*2390*/  LEA R16, P6, R19, R28, 0x1 ;  /* 0x0000001c13107211 */ /* 0x000fe400078c08ff */
[----:B------:R-:W-:Y:S02]  /*23a0*/  LEA.HI.X.SX32 R13, R5, R4, 0x1, P5 ;  /* 0x00000004050d7211 */ /* 0x000fe400028f0eff */
[----:B------:R-:W-:-:S02]  /*23b0*/  ISETP.LT.AND P4, PT, R159, R6, P0 ;  /* 0x000000069f00720c */ /* 0x000fc40000781270 */
[----:B------:R-:W-:Y:S02]  /*23c0*/  LEA R18, P5, R21, R28, 0x1 ;  /* 0x0000001c15127211 */ /* 0x000fe400078a08ff */
[----:B------:R-:W-:Y:S01]  /*23d0*/  LEA.HI.X.SX32 R15, R17, R4, 0x1, P3 ;  /* 0x00000004110f7211 */ /* 0x000fe200018f0eff */
[----:B------:R-:W-:Y:S01]  /*23e0*/  IMAD R29, R155, R58, RZ ;  /* 0x0000003a9b1d7224 */ /* 0x000fe200078e02ff */
[----:B------:R-:W-:Y:S02]  /*23f0*/  LEA R20, P3, R23, R28, 0x1 ;  /* 0x0000001c17147211 */ /* 0x000fe400078608ff */
[----:B------:R-:W-:Y:S02]  /*2400*/  LEA.HI.X.SX32 R17, R19, R4, 0x1, P6 ;  /* 0x0000000413117211 */ /* 0x000fe400030f0eff */
[----:B------:R-:W-:Y:S02]  /*2410*/  LEA.HI R157, R105, 0x3e, RZ, 0x19 ;  /* 0x0000003e699d7811 */ /* 0x000fe400078fc8ff */
[----:B------:R-:W-:-:S02]  /*2420*/  LEA R22, P6, R25, R28, 0x1 ;  /* 0x0000001c19167211 */ /* 0x000fc400078c08ff */
[----:B------:R-:W-:Y:S02]  /*2430*/  LEA.HI.X.SX32 R19, R21, R4, 0x1, P5 ;  /* 0x0000000415137211 */ /* 0x000fe400028f0eff */
[----:B------:R-:W-:Y:S02]  /*2440*/  LEA R24, P5, R27, R28, 0x1 ;  /* 0x0000001c1b187211 */ /* 0x000fe400078a08ff */
[----:B------:R-:W-:Y:S02]  /*2450*/  LOP3.LUT R163, R103, 0x3c, RZ, 0xfc, !PT ;  /* 0x0000003c67a37812 */ /* 0x000fe400078efcff */
[----:B------:R-:W-:Y:S02]  /*2460*/  LEA.HI.X.SX32 R21, R23, R4, 0x1, P3 ;  /* 0x0000000417157211 */ /* 0x000fe400018f0eff */
[----:B------:R-:W-:Y:S01]  /*2470*/  PRMT R144, RZ, 0x7610, R144 ;  /* 0x00007610ff907816 */ /* 0x000fe20000000090 */
[----:B------:R-:W-:Y:S01]  /*2480*/  IMAD R35, R157, R58, RZ ;  /* 0x0000003a9d237224 */ /* 0x000fe200078e02ff */
[----:B------:R-:W-:-:S02]  /*2490*/  LEA.HI.X.SX32 R23, R25, R4, 0x1, P6 ;  /* 0x0000000419177211 */ /* 0x000fc400030f0eff */
[----:B------:R-:W-:Y:S02]  /*24a0*/  LEA R26, P3, R29, R28, 0x1 ;  /* 0x0000001c1d1a7211 */ /* 0x000fe400078608ff */
[----:B------:R-:W-:Y:S01]  /*24b0*/  LEA.HI.X.SX32 R25, R27, R4, 0x1, P5 ;  /* 0x000000041b197211 */ /* 0x000fe200028f0eff */
[----:B------:R0:W2:Y:S01]  /*24c0*/  @P4 LDG.E.U16 R144, desc[UR18][R2.64] ;  /* 0x0000001202904981 */ /* 0x0000a2000c1e1500 */
[----:B------:R-:W-:Y:S02]  /*24d0*/  LOP3.LUT R106, R105, 0x3f, RZ, 0xc0, !PT ;  /* 0x0000003f696a7812 */ /* 0x000fe400078ec0ff */
[----:B------:R-:W-:Y:S02]  /*24e0*/  ISETP.LT.AND P5, PT, R163, R6, P0 ;  /* 0x00000006a300720c */ /* 0x000fe400007a1270 */
[----:B------:R-:W-:Y:S02]  /*24f0*/  LOP3.LUT R161, R103, 0x34, RZ, 0xfc, !PT ;  /* 0x0000003467a17812 */ /* 0x000fe400078efcff */
[----:B------:R-:W-:-:S02]  /*2500*/  LEA.HI.X.SX32 R27, R29, R4, 0x1, P3 ;  /* 0x000000041d1b7211 */ /* 0x000fc400018f0eff */
[----:B------:R-:W-:Y:S01]  /*2510*/  LEA R28, P3, R35, R28, 0x1 ;  /* 0x0000001c231c7211 */ /* 0x000fe200078608ff */
[----:B0-----:R-:W-:Y:S01]  /*2520*/  IMAD R2, R106, R59, RZ ;  /* 0x0000003b6a027224 */ /* 0x001fe200078e02ff */
[----:B------:R-:W-:Y:S02]  /*2530*/  ISETP.LT.AND P6, PT, R161, R6, P0 ;  /* 0x00000006a100720c */ /* 0x000fe400007c1270 */
[----:B------:R-:W-:Y:S01]  /*2540*/  PRMT R146, RZ, 0x7610, R146 ;  /* 0x00007610ff927816 */ /* 0x000fe20000000092 */
[----:B------:R-:W-:Y:S01]  /*2550*/  IMAD R3, R36, UR4, RZ ;  /* 0x0000000424037c24 */ /* 0x000fe2000f8e02ff */
[----:B------:R-:W-:Y:S02]  /*2560*/  LEA.HI.X.SX32 R29, R35, R4, 0x1, P3 ;  /* 0x00000004231d7211 */ /* 0x000fe400018f0eff */
[----:B------:R-:W-:Y:S01]  /*2570*/  LEA R66, P3, R2, UR14, 0x1 ;  /* 0x0000000e02427c11 */ /* 0x000fe2000f8608ff */
[----:B------:R-:W-:Y:S01]  /*2580*/  IMAD R5, R40, UR4, RZ ;  /* 0x0000000428057c24 */ /* 0x000fe2000f8e02ff */
[----:B------:R-:W-:Y:S01]  /*2590*/  PRMT R148, RZ, 0x7610, R148 ;  /* 0x00007610ff947816 */ /* 0x000fe20000000094 */
[----:B------:R0:W2:Y:S01]  /*25a0*/  @P5 LDG.E.U16 R146, desc[UR18][R32.64] ;  /* 0x0000001220925981 */ /* 0x0000a2000c1e1500 */
[----:B------:R-:W-:Y:S01]  /*25b0*/  LEA.HI.X.SX32 R68, R2, UR15, 0x1, P3 ;  /* 0x0000000f02447c11 */ /* 0x000fe200098f0eff */
[----:B------:R-:W-:-:S02]  /*25c0*/  IMAD R2, R34, UR4, RZ ;  /* 0x0000000422027c24 */ /* 0x000fc4000f8e02ff */
[----:B------:R-:W-:Y:S01]  /*25d0*/  IMAD R39, R42, UR4, RZ ;  /* 0x000000042a277c24 */ /* 0x000fe2000f8e02ff */
[-C--:B------:R-:W-:Y:S01]  /*25e0*/  LEA R36, P4, R5, R66.reuse, 0x1 ;  /* 0x0000004205247211 */ /* 0x080fe200078808ff */
[----:B------:R-:W-:Y:S01]  /*25f0*/  IMAD R45, R48, UR4, RZ ;  /* 0x00000004302d7c24 */ /* 0x000fe2000f8e02ff */
[----:B------:R1:W2:Y:S01]  /*2600*/  @P6 LDG.E.U16 R148, desc[UR18][R30.64] ;  /* 0x000000121e946981 */ /* 0x0002a2000c1e1500 */
[C---:B0-----:R-:W-:Y:S01]  /*2610*/  LEA R32, P5, R3.reuse, R66, 0x1 ;  /* 0x0000004203207211 */ /* 0x041fe200078a08ff */
[----:B------:R-:W-:Y:S02]  /*2620*/  IMAD R4, R38, UR4, RZ ;  /* 0x0000000426047c24 */ /* 0x000fe4000f8e02ff */
[----:B------:R-:W-:Y:S01]  /*2630*/  IMAD R47, R50, UR4, RZ ;  /* 0x00000004322f7c24 */ /* 0x000fe2000f8e02ff */
[----:B------:R-:W-:Y:S01]  /*2640*/  LEA.HI.X.SX32 R33, R3, R68, 0x1, P5 ;  /* 0x0000004403217211 */ /* 0x000fe200028f0eff */
[----:B------:R-:W-:Y:S01]  /*2650*/  IMAD R49, R37, UR4, RZ ;  /* 0x0000000425317c24 */ /* 0x000fe2000f8e02ff */
[-C--:B------:R-:W-:Y:S01]  /*2660*/  LEA R38, P5, R39, R66.reuse, 0x1 ;  /* 0x0000004227267211 */ /* 0x080fe200078a08ff */
[----:B------:R-:W-:Y:S01]  /*2670*/  IMAD R41, R44, UR4, RZ ;  /* 0x000000042c297c24 */ /* 0x000fe2000f8e02ff */
[----:B-1----:R-:W-:Y:S01]  /*2680*/  LEA R30, P3, R2, R66, 0x1 ;  /* 0x00000042021e7211 */ /* 0x002fe200078608ff */
[----:B------:R-:W-:Y:S01]  /*2690*/  IMAD R53, R52, UR4, RZ ;  /* 0x0000000434357c24 */ /* 0x000fe2000f8e02ff */
[----:B------:R-:W-:-:S02]  /*26a0*/  LEA.HI.X.SX32 R37, R5, R68, 0x1, P4 ;  /* 0x0000004405257211 */ /* 0x000fc400020f0eff */
[----:B------:R-:W-:Y:S01]  /*26b0*/  LEA R44, P4, R45, R66, 0x1 ;  /* 0x000000422d2c7211 */ /* 0x000fe200078808ff */
[----:B------:R-:W-:Y:S01]  /*26c0*/  IMAD R43, R46, UR4, RZ ;  /* 0x000000042e2b7c24 */ /* 0x000fe2000f8e02ff */
[-C--:B------:R-:W-:Y:S01]  /*26d0*/  LEA.HI.X.SX32 R31, R2, R68.reuse, 0x1, P3 ;  /* 0x00000044021f7211 */ /* 0x080fe200018f0eff */
[----:B------:R-:W-:Y:S01]  /*26e0*/  IMAD R55, R54, UR4, RZ ;  /* 0x0000000436377c24 */ /* 0x000fe2000f8e02ff */
[----:B------:R-:W-:Y:S02]  /*26f0*/  LEA.HI.X.SX32 R39, R39, R68, 0x1, P5 ;  /* 0x0000004427277211 */ /* 0x000fe400028f0eff */
[-C--:B------:R-:W-:Y:S02]  /*2700*/  LEA R34, P3, R4, R66.reuse, 0x1 ;  /* 0x0000004204227211 */ /* 0x080fe400078608ff */
[----:B------:R-:W-:Y:S02]  /*2710*/  LEA R46, P5, R47, R66, 0x1 ;  /* 0x000000422f2e7211 */ /* 0x000fe400078a08ff */
[----:B------:R-:W-:-:S02]  /*2720*/  LEA.HI.X.SX32 R45, R45, R68, 0x1, P4 ;  /* 0x000000442d2d7211 */ /* 0x000fc400020f0eff */
[----:B------:R-:W-:Y:S02]  /*2730*/  LEA R52, P4, R53, R66, 0x1 ;  /* 0x0000004235347211 */ /* 0x000fe400078808ff */
[----:B------:R-:W-:Y:S01]  /*2740*/  LOP3.LUT R165, R103, 0x2, RZ, 0xfc, !PT ;  /* 0x0000000267a57812 */ /* 0x000fe200078efcff */
[----:B------:R-:W-:Y:S01]  /*2750*/  IMAD R57, R56, UR4, RZ ;  /* 0x0000000438397c24 */ /* 0x000fe2000f8e02ff */
[-C--:B------:R-:W-:Y:S02]  /*2760*/  LEA.HI.X.SX32 R35, R4, R68.reuse, 0x1, P3 ;  /* 0x0000004404237211 */ /* 0x080fe400018f0eff */
[----:B------:R-:W-:Y:S02]  /*2770*/  LEA.HI.X.SX32 R47, R47, R68, 0x1, P5 ;  /* 0x000000442f2f7211 */ /* 0x000fe400028f0eff */
[-C--:B------:R-:W-:Y:S02]  /*2780*/  LEA R40, P3, R41, R66.reuse, 0x1 ;  /* 0x0000004229287211 */ /* 0x080fe400078608ff */
[----:B------:R-:W-:-:S02]  /*2790*/  LEA R54, P5, R55, R66, 0x1 ;  /* 0x0000004237367211 */ /* 0x000fc400078a08ff */
[----:B------:R-:W-:Y:S02]  /*27a0*/  LEA.HI.X.SX32 R53, R53, R68, 0x1, P4 ;  /* 0x0000004435357211 */ /* 0x000fe400020f0eff */
[----:B------:R-:W-:Y:S01]  /*27b0*/  ISETP.LT.AND P4, PT, R165, R6, P0 ;  /* 0x00000006a500720c */ /* 0x000fe20000781270 */
[----:B------:R-:W-:Y:S01]  /*27c0*/  IMAD R51, R51, UR4, RZ ;  /* 0x0000000433337c24 */ /* 0x000fe2000f8e02ff */
[-C--:B------:R-:W-:Y:S02]  /*27d0*/  LEA.HI.X.SX32 R41, R41, R68.reuse, 0x1, P3 ;  /* 0x0000004429297211 */ /* 0x080fe400018f0eff */
[----:B------:R-:W-:Y:S02]  /*27e0*/  LEA.HI.X.SX32 R55, R55, R68, 0x1, P5 ;  /* 0x0000004437377211 */ /* 0x000fe400028f0eff */
[-C--:B------:R-:W-:Y:S02]  /*27f0*/  LEA R42, P6, R43, R66.reuse, 0x1 ;  /* 0x000000422b2a7211 */ /* 0x080fe400078c08ff */
[----:B------:R-:W-:-:S02]  /*2800*/  LEA R48, P3, R49, R66, 0x1 ;  /* 0x0000004231307211 */ /* 0x000fc400078608ff */
[----:B------:R-:W-:Y:S02]  /*2810*/  LEA R56, P5, R57, R66, 0x1 ;  /* 0x0000004239387211 */ /* 0x000fe400078a08ff */
[----:B------:R-:W-:Y:S02]  /*2820*/  LOP3.LUT R167, R103, 0x4, RZ, 0xfc, !PT ;  /* 0x0000000467a77812 */ /* 0x000fe400078efcff */
[----:B------:R-:W-:Y:S02]  /*2830*/  PRMT R175, RZ, 0x7610, R175 ;  /* 0x00007610ffaf7816 */ /* 0x000fe400000000af */
[-C--:B------:R-:W-:Y:S02]  /*2840*/  LEA.HI.X.SX32 R43, R43, R68.reuse, 0x1, P6 ;  /* 0x000000442b2b7211 */ /* 0x080fe400030f0eff */
[-C--:B------:R-:W-:Y:S02]  /*2850*/  LEA.HI.X.SX32 R49, R49, R68.reuse, 0x1, P3 ;  /* 0x0000004431317211 */ /* 0x080fe400018f0eff */
[----:B------:R-:W-:Y:S01]  /*2860*/  LEA.HI.X.SX32 R57, R57, R68, 0x1, P5 ;  /* 0x0000004439397211 */ /* 0x000fe200028f0eff */
[----:B------:R-:W2:Y:S01]  /*2870*/  @P4 LDG.E.U16 R175, desc[UR18][R10.64] ;  /* 0x000000120aaf4981 */ /* 0x000ea2000c1e1500 */
[----:B------:R-:W-:-:S02]  /*2880*/  LEA R50, P6, R51, R66, 0x1 ;  /* 0x0000004233327211 */ /* 0x000fc400078c08ff */
[-C--:B------:R-:W-:Y:S02]  /*2890*/  ISETP.LT.AND P3, PT, R103, R6.reuse, P0 ;  /* 0x000000066700720c */ /* 0x080fe40000761270 */
[----:B------:R-:W-:Y:S02]  /*28a0*/  ISETP.LT.AND P5, PT, R167, R6, P0 ;  /* 0x00000006a700720c */ /* 0x000fe400007a1270 */
[----:B------:R-:W-:Y:S02]  /*28b0*/  LEA.HI.X.SX32 R51, R51, R68, 0x1, P6 ;  /* 0x0000004433337211 */ /* 0x000fe400030f0eff */
[-C--:B------:R-:W-:Y:S02]  /*28c0*/  ISETP.LT.AND P6, PT, R143, R6.reuse, P0 ;  /* 0x000000068f00720c */ /* 0x080fe400007c1270 */
[----:B------:R-:W-:Y:S02]  /*28d0*/  ISETP.LT.AND P4, PT, R145, R6, P0 ;  /* 0x000000069100720c */ /* 0x000fe40000781270 */
[----:B------:R-:W-:-:S02]  /*28e0*/  PRMT R176, RZ, 0x7610, R176 ;  /* 0x00007610ffb07816 */ /* 0x000fc400000000b0 */
[----:B------:R-:W-:Y:S02]  /*28f0*/  PRMT R174, RZ, 0x7610, R174 ;  /* 0x00007610ffae7816 */ /* 0x000fe400000000ae */
[----:B------:R-:W-:Y:S02]  /*2900*/  PRMT R173, RZ, 0x7610, R173 ;  /* 0x00007610ffad7816 */ /* 0x000fe400000000ad */
[----:B------:R-:W-:Y:S01]  /*2910*/  PRMT R172, RZ, 0x7610, R172 ;  /* 0x00007610ffac7816 */ /* 0x000fe200000000ac */
[----:B------:R-:W2:Y:S01]  /*2920*/  @P3 LDG.E.U16 R176, desc[UR18][R8.64] ;  /* 0x0000001208b03981 */ /* 0x000ea2000c1e1500 */
[----:B------:R-:W-:-:S03]  /*2930*/  ISETP.LT.AND P3, PT, R147, R6, P0 ;  /* 0x000000069300720c */ /* 0x000fc60000761270 */
[----:B------:R-:W2:Y:S01]  /*2940*/  @P5 LDG.E.U16 R174, desc[UR18][R12.64] ;  /* 0x000000120cae5981 */ /* 0x000ea2000c1e1500 */
[----:B------:R-:W-:-:S03]  /*2950*/  ISETP.LT.AND P5, PT, R149, R6, P0 ;  /* 0x000000069500720c */ /* 0x000fc600007a1270 */
[----:B------:R-:W2:Y:S01]  /*2960*/  @P6 LDG.E.U16 R173, desc[UR18][R14.64] ;  /* 0x000000120ead6981 */ /* 0x000ea2000c1e1500 */
[----:B------:R-:W-:-:S03]  /*2970*/  ISETP.LT.AND P6, PT, R151, R6, P0 ;  /* 0x000000069700720c */ /* 0x000fc600007c1270 */
[----:B------:R-:W3:Y:S01]  /*2980*/  @P4 LDG.E.U16 R172, desc[UR18][R16.64] ;  /* 0x0000001210ac4981 */ /* 0x000ee2000c1e1500 */
[-C--:B------:R-:W-:Y:S02]  /*2990*/  ISETP.LT.AND P4, PT, R153, R6.reuse, P0 ;  /* 0x000000069900720c */ /* 0x080fe40000781270 */
[----:B------:R-:W-:Y:S02]  /*29a0*/  PRMT R171, RZ, 0x7610, R171 ;  /* 0x00007610ffab7816 */ /* 0x000fe400000000ab */
[----:B------:R-:W-:Y:S02]  /*29b0*/  PRMT R170, RZ, 0x7610, R170 ;  /* 0x00007610ffaa7816 */ /* 0x000fe400000000aa */
[----:B------:R-:W-:Y:S01]  /*29c0*/  PRMT R169, RZ, 0x7610, R169 ;  /* 0x00007610ffa97816 */ /* 0x000fe200000000a9 */
[----:B------:R-:W-:Y:S01]  /*29d0*/  IMAD R3, R70, UR4, RZ ;  /* 0x0000000446037c24 */ /* 0x000fe2000f8e02ff */
[----:B------:R-:W-:Y:S01]  /*29e0*/  PRMT R168, RZ, 0x7610, R168 ;  /* 0x00007610ffa87816 */ /* 0x000fe200000000a8 */
[----:B------:R-:W5:Y:S01]  /*29f0*/  @P3 LDG.E.U16 R171, desc[UR18][R18.64] ;  /* 0x0000001212ab3981 */ /* 0x000f62000c1e1500 */
[----:B------:R-:W-:Y:S01]  /*2a00*/  ISETP.LT.AND P3, PT, R155, R6, P0 ;  /* 0x000000069b00720c */ /* 0x000fe20000761270 */
[----:B------:R-:W-:-:S02]  /*2a10*/  IMAD R64, R64, UR4, RZ ;  /* 0x0000000440407c24 */ /* 0x000fc4000f8e02ff */
[----:B------:R-:W5:Y:S01]  /*2a20*/  @P5 LDG.E.U16 R170, desc[UR18][R20.64] ;  /* 0x0000001214aa5981 */ /* 0x000f62000c1e1500 */
[-C--:B------:R-:W-:Y:S02]  /*2a30*/  ISETP.LT.AND P5, PT, R157, R6.reuse, P0 ;  /* 0x000000069d00720c */ /* 0x080fe400007a1270 */
[----:B------:R-:W-:Y:S01]  /*2a40*/  ISETP.LT.AND P0, PT, R106, R6, P0 ;  /* 0x000000066a00720c */ /* 0x000fe20000701270 */
[----:B------:R-:W5:Y:S01]  /*2a50*/  @P6 LDG.E.U16 R169, desc[UR18][R22.64] ;  /* 0x0000001216a96981 */ /* 0x000f62000c1e1500 */
[----:B------:R-:W-:-:S03]  /*2a60*/  LEA R4, P6, R3, R66, 0x1 ;  /* 0x0000004203047211 */ /* 0x000fc600078c08ff */
[----:B------:R-:W5:Y:S01]  /*2a70*/  @P4 LDG.E.U16 R168, desc[UR18][R24.64] ;  /* 0x0000001218a84981 */ /* 0x000f62000c1e1500 */
[----:B------:R-:W-:Y:S02]  /*2a80*/  LEA R2, P4, R64, R66, 0x1 ;  /* 0x0000004240027211 */ /* 0x000fe400078808ff */
[----:B------:R-:W-:Y:S02]  /*2a90*/  PRMT R166, RZ, 0x7610, R166 ;  /* 0x00007610ffa67816 */ /* 0x000fe400000000a6 */
[----:B------:R-:W-:Y:S02]  /*2aa0*/  PRMT R164, RZ, 0x7610, R164 ;  /* 0x00007610ffa47816 */ /* 0x000fe400000000a4 */
[----:B------:R-:W-:Y:S02]  /*2ab0*/  PRMT R162, RZ, 0x7610, R162 ;  /* 0x00007610ffa27816 */ /* 0x000fe400000000a2 */
[----:B------:R-:W-:Y:S01]  /*2ac0*/  PRMT R160, RZ, 0x7610, R160 ;  /* 0x00007610ffa07816 */ /* 0x000fe200000000a0 */
[----:B------:R-:W5:Y:S01]  /*2ad0*/  @P3 LDG.E.U16 R166, desc[UR18][R26.64] ;  /* 0x000000121aa63981 */ /* 0x000f62000c1e1500 */
[----:B------:R-:W-:-:S02]  /*2ae0*/  PRMT R158, RZ, 0x7610, R158 ;  /* 0x00007610ff9e7816 */ /* 0x000fc4000000009e */
[----:B------:R-:W-:Y:S01]  /*2af0*/  PRMT R156, RZ, 0x7610, R156 ;  /* 0x00007610ff9c7816 */ /* 0x000fe2000000009c */
[----:B------:R-:W5:Y:S01]  /*2b00*/  @P5 LDG.E.U16 R164, desc[UR18][R28.64] ;  /* 0x000000121ca45981 */ /* 0x000f62000c1e1500 */
[----:B------:R-:W-:Y:S02]  /*2b10*/  PRMT R150, RZ, 0x7610, R150 ;  /* 0x00007610ff967816 */ /* 0x000fe40000000096 */
[----:B------:R-:W-:Y:S01]  /*2b20*/  PRMT R154, RZ, 0x7610, R154 ;  /* 0x00007610ff9a7816 */ /* 0x000fe2000000009a */
[----:B------:R-:W5:Y:S01]  /*2b30*/  @P0 LDG.E.U16 R162, desc[UR18][R30.64] ;  /* 0x000000121ea20981 */ /* 0x000f62000c1e1500 */
        /* <DEDUP_REMOVED lines=13> */
[-C--:B------:R-:W-:Y:S01]  /*2c10*/  LEA.HI.X.SX32 R5, R3, R68.reuse, 0x1, P6 ;  /* 0x0000004403057211 */ /* 0x080fe200030f0eff */
[----:B------:R-:W5:Y:S01]  /*2c20*/  @P0 LDG.E.U16 R154, desc[UR18][R50.64] ;  /* 0x00000012329a0981 */ /* 0x000f62000c1e1500 */
[----:B------:R-:W-:Y:S02]  /*2c30*/  PRMT R185, RZ, 0x7610, R185 ;  /* 0x00007610ffb97816 */ /* 0x000fe400000000b9 */
[----:B------:R-:W-:Y:S01]  /*2c40*/  LEA.HI.X.SX32 R3, R64, R68, 0x1, P4 ;  /* 0x0000004440037211 */ /* 0x000fe200020f0eff */
[----:B------:R-:W5:Y:S04]  /*2c50*/  @P0 LDG.E.U16 R152, desc[UR18][R54.64] ;  /* 0x0000001236980981 */ /* 0x000f68000c1e1500 */
        /* <DEDUP_REMOVED lines=8> */
[----:B------:R-:W5:Y:S01]  /*2ce0*/  @P0 LDG.E.U16 R185, desc[UR18][R2.64] ;  /* 0x0000001202b90981 */ /* 0x000f62000c1e1500 */
[----:B------:R-:W-:-:S02]  /*2cf0*/  SHF.R.S32.HI R64, RZ, 0x7, R105 ;  /* 0x00000007ff407819 */ /* 0x000fc40000011469 */
[----:B------:R-:W-:Y:S02]  /*2d00*/  SHF.R.S32.HI R197, RZ, 0x1f, R62 ;  /* 0x0000001fffc57819 */ /* 0x000fe4000001143e */
[----:B------:R-:W-:Y:S02]  /*2d10*/  SGXT R64, R64, 0x1 ;  /* 0x000000014040781a */ /* 0x000fe40000000200 */
[----:B------:R-:W-:Y:S01]  /*2d20*/  ISETP.NE.U32.AND P0, PT, R60, RZ, PT ;  /* 0x000000ff3c00720c */ /* 0x000fe20003f05070 */
[----:B------:R-:W-:Y:S01]  /*2d30*/  IMAD.SHL.U32 R60, R105, 0x2, RZ ;  /* 0x00000002693c7824 */ /* 0x000fe200078e00ff */
[----:B------:R-:W-:Y:S02]  /*2d40*/  SHF.L.U64.HI R197, R62, 0x1, R197 ;  /* 0x000000013ec57819 */ /* 0x000fe400000102c5 */
[----:B------:R-:W-:Y:S02]  /*2d50*/  LOP3.LUT R75, R64, 0x90, RZ, 0xc0, !PT ;  /* 0x00000090404b7812 */ /* 0x000fe400078ec0ff */
[----:B------:R-:W-:-:S02]  /*2d60*/  SHF.R.S32.HI R86, RZ, 0x1f, R73 ;  /* 0x0000001fff567819 */ /* 0x000fc40000011449 */
[-C--:B------:R-:W-:Y:S02]  /*2d70*/  LEA R196, P3, R73, R100.reuse, 0x1 ;  /* 0x0000006449c47211 */ /* 0x080fe400078608ff */
[----:B------:R-:W-:Y:S02]  /*2d80*/  SHF.R.S32.HI R62, RZ, 0x1f, R71 ;  /* 0x0000001fff3e7819 */ /* 0x000fe40000011447 */
[----:B------:R-:W-:Y:S02]  /*2d90*/  LEA R96, P4, R71, R100, 0x1 ;  /* 0x0000006447607211 */ /* 0x000fe400078808ff */
[----:B------:R-:W-:Y:S02]  /*2da0*/  LOP3.LUT R90, R75, 0x7e, R60, 0x78, !PT ;  /* 0x0000007e4b5a7812 */ /* 0x000fe400078e783c */
[----:B------:R-:W-:Y:S02]  /*2db0*/  LEA.HI.X R86, R73, R197, R86, 0x1, P3 ;  /* 0x000000c549567211 */ /* 0x000fe400018f0c56 */
[----:B------:R-:W-:-:S02]  /*2dc0*/  SHF.R.S32.HI R64, RZ, 0x1f, R69 ;  /* 0x0000001fff407819 */ /* 0x000fc40000011445 */
[-C--:B------:R-:W-:Y:S02]  /*2dd0*/  LEA R94, P5, R69, R100.reuse, 0x1 ;  /* 0x00000064455e7211 */ /* 0x080fe400078a08ff */
[----:B------:R-:W-:Y:S02]  /*2de0*/  SHF.R.S32.HI R60, RZ, 0x1f, R63 ;  /* 0x0000001fff3c7819 */ /* 0x000fe4000001143f */
[-C--:B------:R-:W-:Y:S02]  /*2df0*/  LEA R195, P3, R63, R100.reuse, 0x1 ;  /* 0x000000643fc37211 */ /* 0x080fe400078608ff */
[----:B------:R-:W-:Y:S02]  /*2e00*/  LEA.HI.X R87, R71, R197, R62, 0x1, P4 ;  /* 0x000000c547577211 */ /* 0x000fe400020f0c3e */
[----:B------:R-:W-:Y:S02]  /*2e10*/  SHF.R.S32.HI R186, RZ, 0x1f, R61 ;  /* 0x0000001fffba7819 */ /* 0x000fe4000001143d */
[----:B------:R-:W-:-:S02]  /*2e20*/  LEA R194, P4, R61, R100, 0x1 ;  /* 0x000000643dc27211 */ /* 0x000fc400078808ff */
[-C--:B------:R-:W-:Y:S02]  /*2e30*/  LEA.HI.X R89, R69, R197.reuse, R64, 0x1, P5 ;  /* 0x000000c545597211 */ /* 0x080fe400028f0c40 */
[-C--:B------:R-:W-:Y:S01]  /*2e40*/  LEA.HI.X R93, R63, R197.reuse, R60, 0x1, P3 ;  /* 0x000000c53f5d7211 */ /* 0x080fe200018f0c3c */
[----:B------:R-:W-:Y:S01]  /*2e50*/  IMAD R60, R125, R58, RZ ;  /* 0x0000003a7d3c7224 */ /* 0x000fe200078e02ff */
[----:B------:R-:W-:Y:S02]  /*2e60*/  SHF.R.S32.HI R62, RZ, 0x1f, R65 ;  /* 0x0000001fff3e7819 */ /* 0x000fe40000011441 */
[----:B------:R-:W-:Y:S02]  /*2e70*/  LEA R88, P5, R65, R100, 0x1 ;  /* 0x0000006441587211 */ /* 0x000fe400078a08ff */
[-C--:B------:R-:W-:Y:S01]  /*2e80*/  LEA.HI.X R186, R61, R197.reuse, R186, 0x1, P4 ;  /* 0x000000c53dba7211 */ /* 0x080fe200020f0cba */
[-C--:B------:R-:W-:Y:S01]  /*2e90*/  IMAD R61, R139, R58.reuse, RZ ;  /* 0x0000003a8b3d7224 */ /* 0x080fe200078e02ff */
[----:B------:R-:W-:Y:S01]  /*2ea0*/  LEA.HI.X R193, R65, R197, R62, 0x1, P5 ;  /* 0x000000c541c17211 */ /* 0x000fe200028f0c3e */
[----:B------:R-:W-:Y:S01]  /*2eb0*/  IMAD.SHL.U32 R85, R60, 0x2, RZ ;  /* 0x000000023c557824 */ /* 0x000fe200078e00ff */
[----:B------:R-:W-:Y:S01]  /*2ec0*/  SHF.R.S32.HI R64, RZ, 0x1f, R67 ;  /* 0x0000001fff407819 */ /* 0x000fe20000011443 */
[----:B------:R-:W-:Y:S01]  /*2ed0*/  IMAD R62, R117, R58, RZ ;  /* 0x0000003a753e7224 */ /* 0x000fe200078e02ff */
[----:B------:R-:W-:Y:S01]  /*2ee0*/  LEA R91, P6, R67, R100, 0x1 ;  /* 0x00000064435b7211 */ /* 0x000fe200078c08ff */
[----:B------:R-:W-:-:S02]  /*2ef0*/  IMAD.SHL.U32 R83, R61, 0x2, RZ ;  /* 0x000000023d537824 */ /* 0x000fc400078e00ff */
[----:B------:R-:W-:Y:S01]  /*2f00*/  IMAD R63, R127, R58, RZ ;  /* 0x0000003a7f3f7224 */ /* 0x000fe200078e02ff */
[----:B------:R-:W-:Y:S01]  /*2f10*/  LEA.HI.X R192, R67, R197, R64, 0x1, P6 ;  /* 0x000000c543c07211 */ /* 0x000fe200030f0c40 */
[----:B------:R-:W-:Y:S01]  /*2f20*/  IMAD.HI R60, R60, 0x2, RZ ;  /* 0x000000023c3c7827 */ /* 0x000fe200078e02ff */
[----:B------:R-:W-:-:S03]  /*2f30*/  IADD3 R84, P3, P4, R85, UR12, R100 ;  /* 0x0000000c55547c10 */ /* 0x000fc6000fc7e064 */
[----:B------:R-:W-:Y:S01]  /*2f40*/  IMAD.SHL.U32 R81, R62, 0x2, RZ ;  /* 0x000000023e517824 */ /* 0x000fe200078e00ff */
[----:B------:R-:W-:Y:S01]  /*2f50*/  IADD3 R82, P5, P6, R83, UR12, R100 ;  /* 0x0000000c53527c10 */ /* 0x000fe2000febe064 */
[----:B------:R-:W-:Y:S02]  /*2f60*/  IMAD R64, R141, R58, RZ ;  /* 0x0000003a8d407224 */ /* 0x000fe400078e02ff */
[----:B------:R-:W-:Y:S01]  /*2f70*/  IMAD.HI R61, R61, 0x2, RZ ;  /* 0x000000023d3d7827 */ /* 0x000fe200078e02ff */
[----:B------:R-:W-:-:S03]  /*2f80*/  IADD3.X R85, PT, PT, R60, UR13, R197, P3, P4 ;  /* 0x0000000d3c557c10 */ /* 0x000fc60009fe84c5 */
[----:B------:R-:W-:Y:S02]  /*2f90*/  IMAD.SHL.U32 R79, R63, 0x2, RZ ;  /* 0x000000023f4f7824 */ /* 0x000fe400078e00ff */
[----:B------:R-:W-:Y:S01]  /*2fa0*/  IMAD R65, R119, R58, RZ ;  /* 0x0000003a77417224 */ /* 0x000fe200078e02ff */
[----:B------:R-:W-:Y:S01]  /*2fb0*/  IADD3 R80, P3, P4, R81, UR12, R100 ;  /* 0x0000000c51507c10 */ /* 0x000fe2000fc7e064 */
[----:B------:R-:W-:Y:S01]  /*2fc0*/  IMAD.HI R62, R62, 0x2, RZ ;  /* 0x000000023e3e7827 */ /* 0x000fe200078e02ff */
[----:B------:R-:W-:-:S03]  /*2fd0*/  IADD3.X R83, PT, PT, R61, UR13, R197, P5, P6 ;  /* 0x0000000d3d537c10 */ /* 0x000fc6000afec4c5 */
[----:B------:R-:W-:Y:S01]  /*2fe0*/  IMAD.SHL.U32 R77, R64, 0x2, RZ ;  /* 0x00000002404d7824 */ /* 0x000fe200078e00ff */
[----:B------:R-:W-:Y:S01]  /*2ff0*/  IADD3 R78, P5, P6, R79, UR12, R100 ;  /* 0x0000000c4f4e7c10 */ /* 0x000fe2000febe064 */
[----:B------:R-:W-:Y:S02]  /*3000*/  IMAD R66, R129, R58, RZ ;  /* 0x0000003a81427224 */ /* 0x000fe400078e02ff */
[----:B------:R-:W-:Y:S01]  /*3010*/  IMAD.HI R63, R63, 0x2, RZ ;  /* 0x000000023f3f7827 */ /* 0x000fe200078e02ff */
[----:B------:R-:W-:-:S03]  /*3020*/  IADD3.X R81, PT, PT, R62, UR13, R197, P3, P4 ;  /* 0x0000000d3e517c10 */ /* 0x000fc60009fe84c5 */
[-C--:B------:R-:W-:Y:S02]  /*3030*/  IMAD R74, R123, R58.reuse, RZ ;  /* 0x0000003a7b4a7224 */ /* 0x080fe400078e02ff */
[----:B------:R-:W-:Y:S02]  /*3040*/  IMAD.SHL.U32 R75, R65, 0x2, RZ ;  /* 0x00000002414b7824 */ /* 0x000fe400078e00ff */
[----:B------:R-:W-:Y:S01]  /*3050*/  IMAD R67, R159, R58, RZ ;  /* 0x0000003a9f437224 */ /* 0x000fe200078e02ff */
[----:B------:R-:W-:Y:S01]  /*3060*/  IADD3 R76, P3, P4, R77, UR12, R100 ;  /* 0x0000000c4d4c7c10 */ /* 0x000fe2000fc7e064 */
[----:B------:R-:W-:Y:S01]  /*3070*/  IMAD.HI R64, R64, 0x2, RZ ;  /* 0x0000000240407827 */ /* 0x000fe200078e02ff */
[----:B------:R-:W-:-:S03]  /*3080*/  IADD3.X R79, PT, PT, R63, UR13, R197, P5, P6 ;  /* 0x0000000d3f4f7c10 */ /* 0x000fc6000afec4c5 */
[-C--:B------:R-:W-:Y:S02]  /*3090*/  IMAD R72, R161, R58.reuse, RZ ;  /* 0x0000003aa1487224 */ /* 0x080fe400078e02ff */
[----:B------:R-:W-:Y:S02]  /*30a0*/  IMAD.SHL.U32 R73, R66, 0x2, RZ ;  /* 0x0000000242497824 */ /* 0x000fe400078e00ff */
[----:B------:R-:W-:Y:S02]  /*30b0*/  IMAD R68, R121, R58, RZ ;  /* 0x0000003a79447224 */ /* 0x000fe400078e02ff */
[----:B------:R-:W-:Y:S01]  /*30c0*/  IMAD.HI R65, R65, 0x2, RZ ;  /* 0x0000000241417827 */ /* 0x000fe200078e02ff */
[----:B------:R-:W-:-:S03]  /*30d0*/  IADD3.X R77, PT, PT, R64, UR13, R197, P3, P4 ;  /* 0x0000000d404d7c10 */ /* 0x000fc60009fe84c5 */
[C---:B------:R-:W-:Y:S02]  /*30e0*/  IMAD.SHL.U32 R191, R74.reuse, 0x2, RZ ;  /* 0x000000024abf7824 */ /* 0x040fe400078e00ff */
[----:B------:R-:W-:Y:S01]  /*30f0*/  IMAD.HI R61, R74, 0x2, RZ ;  /* 0x000000024a3d7827 */ /* 0x000fe200078e02ff */
[----:B------:R-:W-:-:S03]  /*3100*/  IADD3 R74, P5, P6, R75, UR12, R100 ;  /* 0x0000000c4b4a7c10 */ /* 0x000fc6000febe064 */
[----:B------:R-:W-:Y:S02]  /*3110*/  IMAD R70, R131, R58, RZ ;  /* 0x0000003a83467224 */ /* 0x000fe400078e02ff */
[----:B------:R-:W-:Y:S02]  /*3120*/  IMAD.SHL.U32 R71, R67, 0x2, RZ ;  /* 0x0000000243477824 */ /* 0x000fe400078e00ff */
[----:B------:R-:W-:Y:S01]  /*3130*/  IMAD.HI R66, R66, 0x2, RZ ;  /* 0x0000000242427827 */ /* 0x000fe200078e02ff */
[----:B------:R-:W-:-:S03]  /*3140*/  IADD3.X R75, PT, PT, R65, UR13, R197, P5, P6 ;  /* 0x0000000d414b7c10 */ /* 0x000fc6000afec4c5 */
[C---:B------:R-:W-:Y:S02]  /*3150*/  IMAD.SHL.U32 R99, R72.reuse, 0x2, RZ ;  /* 0x0000000248637824 */ /* 0x040fe400078e00ff */
[----:B------:R-:W-:Y:S01]  /*3160*/  IMAD.HI R101, R72, 0x2, RZ ;  /* 0x0000000248657827 */ /* 0x000fe200078e02ff */
[----:B------:R-:W-:-:S03]  /*3170*/  IADD3 R72, P3, P4, R73, UR12, R100 ;  /* 0x0000000c49487c10 */ /* 0x000fc6000fc7e064 */
[----:B------:R-:W-:Y:S02]  /*3180*/  IMAD.SHL.U32 R69, R68, 0x2, RZ ;  /* 0x0000000244457824 */ /* 0x000fe400078e00ff */
[----:B------:R-:W-:Y:S01]  /*3190*/  IMAD.HI R67, R67, 0x2, RZ ;  /* 0x0000000243437827 */ /* 0x000fe200078e02ff */
[----:B------:R-:W-:-:S03]  /*31a0*/  IADD3.X R73, PT, PT, R66, UR13, R197, P3, P4 ;  /* 0x0000000d42497c10 */ /* 0x000fc60009fe84c5 */
[C---:B------:R-:W-:Y:S02]  /*31b0*/  IMAD.SHL.U32 R97, R70.reuse, 0x2, RZ ;  /* 0x0000000246617824 */ /* 0x040fe400078e00ff */
[----:B------:R-:W-:Y:S01]  /*31c0*/  IMAD.HI R98, R70, 0x2, RZ ;  /* 0x0000000246627827 */ /* 0x000fe200078e02ff */
[----:B------:R-:W-:-:S03]  /*31d0*/  IADD3 R70, P5, P6, R71, UR12, R100 ;  /* 0x0000000c47467c10 */ /* 0x000fc6000febe064 */
[----:B------:R-:W-:Y:S01]  /*31e0*/  IMAD.HI R95, R68, 0x2, RZ ;  /* 0x00000002445f7827 */ /* 0x000fe200078e02ff */
[--C-:B------:R-:W-:Y:S02]  /*31f0*/  IADD3 R68, P3, P4, R69, UR12, R100.reuse ;  /* 0x0000000c45447c10 */ /* 0x100fe4000fc7e064 */
[--C-:B------:R-:W-:Y:S01]  /*3200*/  IADD3.X R71, PT, PT, R67, UR13, R197.reuse, P5, P6 ;  /* 0x0000000d43477c10 */ /* 0x100fe2000afec4c5 */
[-C--:B------:R-:W-:Y:S01]  /*3210*/  IMAD R188, R133, R58.reuse, RZ ;  /* 0x0000003a85bc7224 */ /* 0x080fe200078e02ff */
[--C-:B------:R-:W-:Y:S01]  /*3220*/  IADD3 R66, P5, P6, R97, UR12, R100.reuse ;  /* 0x0000000c61427c10 */ /* 0x100fe2000febe064 */
[----:B------:R-:W-:Y:S01]  /*3230*/  IMAD R190, R163, R58, RZ ;  /* 0x0000003aa3be7224 */ /* 0x000fe200078e02ff */
[--C-:B------:R-:W-:Y:S01]  /*3240*/  IADD3.X R69, PT, PT, R95, UR13, R197.reuse, P3, P4 ;  /* 0x0000000d5f457c10 */ /* 0x100fe20009fe84c5 */
[----:B------:R-:W-:Y:S01]  /*3250*/  IMAD.SHL.U32 R63, R188, 0x2, RZ ;  /* 0x00000002bc3f7824 */ /* 0x000fe200078e00ff */
[----:B------:R-:W-:Y:S01]  /*3260*/  IADD3 R64, P3, P4, R99, UR12, R100 ;  /* 0x0000000c63407c10 */ /* 0x000fe2000fc7e064 */
[----:B------:R-:W-:Y:S01]  /*3270*/  IMAD.SHL.U32 R97, R190, 0x2, RZ ;  /* 0x00000002be617824 */ /* 0x000fe200078e00ff */
[----:B------:R-:W-:-:S02]  /*3280*/  IADD3.X R67, PT, PT, R98, UR13, R197, P5, P6 ;  /* 0x0000000d62437c10 */ /* 0x000fc4000afec4c5 */
[--C-:B------:R-:W-:Y:S02]  /*3290*/  IADD3 R62, P5, P6, R191, UR12, R100.reuse ;  /* 0x0000000cbf3e7c10 */ /* 0x100fe4000febe064 */
[--C-:B------:R-:W-:Y:S01]  /*32a0*/  IADD3.X R65, PT, PT, R101, UR13, R197.reuse, P3, P4 ;  /* 0x0000000d65417c10 */ /* 0x100fe20009fe84c5 */
[----:B------:R-:W-:Y:S01]  /*32b0*/  IMAD.HI R190, R190, 0x2, RZ ;  /* 0x00000002bebe7827 */ /* 0x000fe200078e02ff */
[--C-:B------:R-:W-:Y:S02]  /*32c0*/  IADD3 R60, P3, P4, R63, UR12, R100.reuse ;  /* 0x0000000c3f3c7c10 */ /* 0x100fe4000fc7e064 */
[----:B------:R-:W-:Y:S02]  /*32d0*/  IADD3.X R63, PT, PT, R61, UR13, R197, P5, P6 ;  /* 0x0000000d3d3f7c10 */ /* 0x000fe4000afec4c5 */
[----:B------:R-:W-:Y:S01]  /*32e0*/  IADD3 R100, P5, P6, R97, UR12, R100 ;  /* 0x0000000c61647c10 */ /* 0x000fe2000febe064 */
[----:B------:R-:W-:Y:S01]  /*32f0*/  IMAD.SHL.U32 R189, R105, 0x80, RZ ;  /* 0x0000008069bd7824 */ /* 0x000fe200078e00ff */
[----:B------:R-:W-:-:S04]  /*3300*/  @!UP0 UIADD3 UR4, UPT, UPT, -UR5, 0x100000, URZ ;  /* 0x0010000005048890 */ /* 0x000fc8000fffe1ff */
[----:B------:R-:W-:Y:S02]  /*3310*/  @!UP0 USHF.L.U32 UR5, UR4, 0xb, URZ ;  /* 0x0000000b04058899 */ /* 0x000fe400080006ff */
[----:B------:R-:W-:Y:S01]  /*3320*/  @!UP0 USHF.L.U32 UR4, UR4, 0x1, URZ ;  /* 0x0000000104048899 */ /* 0x000fe200080006ff */
[----:B------:R-:W-:Y:S02]  /*3330*/  IADD3.X R101, PT, PT, R190, UR13, R197, P5, P6 ;  /* 0x0000000dbe657c10 */ /* 0x000fe4000afec4c5 */
[----:B------:R-:W-:Y:S01]  /*3340*/  IADD3 R96, P6, PT, R96, UR12, RZ ;  /* 0x0000000c60607c10 */ /* 0x000fe2000ffde0ff */
[----:B------:R-:W-:Y:S01]  /*3350*/  IMAD.SHL.U32 R187, R0, 0x2, RZ ;  /* 0x0000000200bb7824 */ /* 0x000fe200078e00ff */
[----:B------:R-:W-:Y:S01]  /*3360*/  IADD3 R94, P5, PT, R94, UR12, RZ ;  /* 0x0000000c5e5e7c10 */ /* 0x000fe2000ffbe0ff */
[----:B------:R-:W-:Y:S01]  /*3370*/  IMAD.HI R188, R188, 0x2, RZ ;  /* 0x00000002bcbc7827 */ /* 0x000fe200078e02ff */
[----:B------:R-:W-:Y:S01]  /*3380*/  IADD3.X R97, PT, PT, R87, UR13, RZ, P6, !PT ;  /* 0x0000000d57617c10 */ /* 0x000fe2000b7fe4ff */
[----:B------:R-:W-:Y:S01]  /*3390*/  VOTEU.ALL UP1, P2 ;  /* 0x0000000000ff7886 */ /* 0x000fe20001020000 */
[----:B------:R-:W-:-:S02]  /*33a0*/  SHF.R.U32.HI R92, RZ, 0x2, R105 ;  /* 0x00000002ff5c7819 */ /* 0x000fc40000011669 */
[----:B------:R-:W-:Y:S02]  /*33b0*/  LOP3.LUT R189, R90, 0x2000, R189, 0xf8, !PT ;  /* 0x000020005abd7812 */ /* 0x000fe400078ef8bd */
[----:B------:R-:W-:Y:S01]  /*33c0*/  IADD3 R88, P6, PT, R88, UR12, RZ ;  /* 0x0000000c58587c10 */ /* 0x000fe2000ffde0ff */
[----:B------:R0:W1:Y:S01]  /*33d0*/  @!UP1 SYNCS.EXCH.64 URZ, [UR8+0xc008], UR4 ;  /* 0x00c0080408ff95b2 */ /* 0x0000620008000100 */
[----:B------:R-:W-:Y:S02]  /*33e0*/  IADD3.X R95, PT, PT, R89, UR13, RZ, P5, !PT ;  /* 0x0000000d595f7c10 */ /* 0x000fe4000affe4ff */
[----:B------:R-:W-:Y:S02]  /*33f0*/  LOP3.LUT R187, R187, 0x30, R92, 0x78, !PT ;  /* 0x00000030bbbb7812 */ /* 0x000fe400078e785c */
[----:B------:R-:W-:Y:S02]  /*3400*/  IADD3.X R61, PT, PT, R188, UR13, R197, P3, P4 ;  /* 0x0000000dbc3d7c10 */ /* 0x000fe40009fe84c5 */
[----:B------:R-:W-:-:S02]  /*3410*/  IADD3.X R89, PT, PT, R193, UR13, RZ, P6, !PT ;  /* 0x0000000dc1597c10 */ /* 0x000fc4000b7fe4ff */
[----:B------:R-:W-:Y:S02]  /*3420*/  LOP3.LUT R191, R189, 0x20, RZ, 0x3c, !PT ;  /* 0x00000020bdbf7812 */ /* 0x000fe400078e3cff */
[----:B------:R-:W-:Y:S02]  /*3430*/  IADD3 R92, P3, PT, R195, UR12, RZ ;  /* 0x0000000cc35c7c10 */ /* 0x000fe4000ff7e0ff */
[C---:B------:R-:W-:Y:S01]  /*3440*/  LOP3.LUT R193, R189.reuse, 0x40, RZ, 0x3c, !PT ;  /* 0x00000040bdc17812 */ /* 0x040fe200078e3cff */
[----:B----4-:R4:W-:Y:S01]  /*3450*/  STS.U16 [R189+UR8+0x400], R108 ;  /* 0x0004006cbd007988 */ /* 0x0109e20008000408 */
[----:B------:R-:W-:-:S03]  /*3460*/  LOP3.LUT R195, R189, 0x60, RZ, 0x3c, !PT ;  /* 0x00000060bdc37812 */ /* 0x000fc600078e3cff */
[----:B--2---:R-:W-:Y:S04]  /*3470*/  STS.U16 [R189+UR8+0x800], R114 ;  /* 0x00080072bd007988 */ /* 0x004fe80008000408 */
[----:B------:R-:W-:Y:S01]  /*3480*/  STS.U16 [R189+UR8+0xc00], R116 ;  /* 0x000c0074bd007988 */ /* 0x000fe20008000408 */
[----:B----4-:R-:W-:-:S03]  /*3490*/  LOP3.LUT R108, R187, 0x40, RZ, 0x3c, !PT ;  /* 0x00000040bb6c7812 */ /* 0x010fc600078e3cff */
[----:B---3--:R-:W-:Y:S04]  /*34a0*/  STS.U16 [R189+UR8+0x1000], R118 ;  /* 0x00100076bd007988 */ /* 0x008fe80008000408 */
[----:B------:R-:W-:Y:S04]  /*34b0*/  STS.U16 [R189+UR8+0x1400], R120 ;  /* 0x00140078bd007988 */ /* 0x000fe80008000408 */
[----:B------:R-:W-:Y:S04]  /*34c0*/  STS.U16 [R189+UR8+0x1800], R122 ;  /* 0x0018007abd007988 */ /* 0x000fe80008000408 */
[----:B------:R-:W-:Y:S04]  /*34d0*/  STS.U16 [R189+UR8+0x1c00], R124 ;  /* 0x001c007cbd007988 */ /* 0x000fe80008000408 */
[----:B------:R-:W-:Y:S04]  /*34e0*/  STS.U16 [R189+UR8], R176 ;  /* 0x000000b0bd007988 */ /* 0x000fe80008000408 */
[----:B-----5:R2:W-:Y:S04]  /*34f0*/  STS.U16 [R191+UR8+0x500], R110 ;  /* 0x0005006ebf007988 */ /* 0x0205e80008000408 */
[----:B------:R3:W-:Y:S04]  /*3500*/  STS.U16 [R191+UR8+0x900], R112 ;  /* 0x00090070bf007988 */ /* 0x0007e80008000408 */
        /* <DEDUP_REMOVED lines=37> */
[----:B------:R3:W-:Y:S01]  /*3760*/  STS.U16 [R108+UR8+0x9e00], R185 ;  /* 0x009e00b96c007988 */ /* 0x0007e20008000408 */
[----:B-1----:R1:W-:Y:S06]  /*3770*/  MEMBAR.ALL.CTA ;  /* 0x0000000000007992 */ /* 0x0023ec0000008000 */
[----:B-1----:R-:W1:Y:S01]  /*3780*/  FENCE.VIEW.ASYNC.S ;  /* 0x00000000000073c6 */ /* 0x002e620000000000 */
[----:B--2---:R-:W-:-:S02]  /*3790*/  SHF.R.S32.HI R110, RZ, 0x1f, R7 ;  /* 0x0000001fff6e7819 */ /* 0x004fc40000011407 */
[----:B------:R-:W-:Y:S01]  /*37a0*/  IADD3 R98, P4, PT, R196, UR12, RZ ;  /* 0x0000000cc4627c10 */ /* 0x000fe2000ff9e0ff */
[----:B------:R-:W-:Y:S01]  /*37b0*/  UIADD3 UR6, UPT, UPT, UR8, 0x4000, URZ ;  /* 0x0000400008067890 */ /* 0x000fe2000fffe0ff */
[----:B------:R-:W-:Y:S01]  /*37c0*/  LEA.HI R110, R110, R7, RZ, 0x6 ;  /* 0x000000076e6e7211 */ /* 0x000fe200078f30ff */
[----:B------:R-:W-:Y:S01]  /*37d0*/  UIADD3 UR7, UPT, UPT, UR8, 0xa000, URZ ;  /* 0x0000a00008077890 */ /* 0x000fe2000fffe0ff */
[----:B------:R-:W-:Y:S01]  /*37e0*/  IADD3.X R99, PT, PT, R86, UR13, RZ, P4, !PT ;  /* 0x0000000d56637c10 */ /* 0x000fe2000a7fe4ff */
[----:B------:R-:W-:Y:S01]  /*37f0*/  USHF.R.U32.HI UR6, URZ, 0x4, UR6 ;  /* 0x00000004ff067899 */ /* 0x000fe20008011606 */
[----:B------:R-:W-:Y:S01]  /*3800*/  IADD3 R90, P4, PT, R194, UR12, RZ ;  /* 0x0000000cc25a7c10 */ /* 0x000fe2000ff9e0ff */
[----:B-1----:R-:W-:Y:S01]  /*3810*/  BAR.SYNC.DEFER_BLOCKING 0x0 ;  /* 0x0000000000007b1d */ /* 0x002fe20000010000 */
[----:B------:R-:W-:Y:S01]  /*3820*/  IADD3 R86, P5, PT, R91, UR12, RZ ;  /* 0x0000000c5b567c10 */ /* 0x000fe2000ffbe0ff */
[----:B------:R-:W-:Y:S01]  /*3830*/  USHF.R.U32.HI UR12, URZ, 0x4, UR7 ;  /* 0x00000004ff0c7899 */ /* 0x000fe20008011607 */
[----:B------:R-:W-:-:S02]  /*3840*/  IADD3.X R93, PT, PT, R93, UR13, RZ, P3, !PT ;  /* 0x0000000d5d5d7c10 */ /* 0x000fc40009ffe4ff */
[----:B------:R-:W-:Y:S02]  /*3850*/  ISETP.LT.OR P3, PT, R7, 0x40, P0 ;  /* 0x000000400700780c */ /* 0x000fe40000761670 */
[----:B------:R-:W-:Y:S01]  /*3860*/  SHF.R.S32.HI R110, RZ, 0x6, R110 ;  /* 0x00000006ff6e7819 */ /* 0x000fe2000001146e */
[----:B------:R-:W-:Y:S01]  /*3870*/  USGXT.U32 UR7, UR6, 0xe ;  /* 0x0000000e0607789a */ /* 0x000fe20008000000 */
[----:B------:R-:W-:Y:S01]  /*3880*/  IMAD.SHL.U32 R199, R59, 0x40, RZ ;  /* 0x000000403bc77824 */ /* 0x000fe200078e00ff */
[----:B------:R-:W-:Y:S01]  /*3890*/  USGXT.U32 UR12, UR12, 0xe ;  /* 0x0000000e0c0c789a */ /* 0x000fe20008000000 */
[----:B------:R-:W-:Y:S01]  /*38a0*/  VIMNMX R59, PT, PT, R110, 0x1, !PT ;  /* 0x000000016e3b7848 */ /* 0x000fe20007fe0100 */
[----:B------:R-:W-:Y:S02]  /*38b0*/  UIADD3 UR20, UP0, UPT, UR7, 0x2000080, URZ ;  /* 0x0200008007147890 */ /* 0x000fe4000ff1e0ff */
[----:B------:R-:W-:Y:S01]  /*38c0*/  UIADD3 UR22, UP1, UPT, UR12, 0x2, URZ ;  /* 0x000000020c167890 */ /* 0x000fe2000ff3e0ff */
[----:B0-----:R-:W-:Y:S01]  /*38d0*/  UMOV UR4, URZ ;  /* 0x000000ff00047c82 */ /* 0x001fe20008000000 */
[----:B------:R-:W-:Y:S01]  /*38e0*/  UMOV UR5, URZ ;  /* 0x000000ff00057c82 */ /* 0x000fe20008000000 */
[----:B------:R-:W-:Y:S01]  /*38f0*/  VIADD R59, R59, 0xffffffff ;  /* 0xffffffff3b3b7836 */ /* 0x000fe20000000000 */
[----:B------:R-:W-:Y:S01]  /*3900*/  IADD3.X R91, PT, PT, R186, UR13, RZ, P4, !PT ;  /* 0x0000000dba5b7c10 */ /* 0x000fe2000a7fe4ff */
[----:B------:R-:W-:Y:S01]  /*3910*/  UIADD3.X UR21, UPT, UPT, UR4, 0x40004040, URZ, UP0, !UPT ;  /* 0x4000404004157890 */ /* 0x000fe200087fe4ff */
[----:B------:R-:W-:Y:S01]  /*3920*/  IADD3.X R87, PT, PT, R192, UR13, RZ, P5, !PT ;  /* 0x0000000dc0577c10 */ /* 0x000fe2000affe4ff */
[----:B------:R-:W-:Y:S01]  /*3930*/  UIADD3.X UR23, UPT, UPT, UR5, 0x40004040, URZ, UP1, !UPT ;  /* 0x4000404005177890 */ /* 0x000fe20008ffe4ff */
[----:B------:R-:W-:Y:S01]  /*3940*/  UMOV UR6, URZ ;  /* 0x000000ff00067c82 */ /* 0x000fe20008000000 */
[----:B------:R-:W-:Y:S01]  /*3950*/  IMAD.SHL.U32 R197, R58, 0x40, RZ ;  /* 0x000000403ac57824 */ /* 0x000fe200078e00ff */
[----:B------:R-:W-:-:S02]  /*3960*/  LOP3.LUT R58, R105, 0x80, RZ, 0xc0, !PT ;  /* 0x00000080693a7812 */ /* 0x000fc400078ec0ff */
[----:B------:R-:W-:Y:S01]  /*3970*/  ISETP.NE.U32.AND P4, PT, R59, RZ, PT ;  /* 0x000000ff3b00720c */ /* 0x000fe20003f85070 */
[----:B---3--:R-:W-:-:S12]  /*3980*/  @P3 BRA `(.L_x_6) ;  /* 0x0000000000883947 */ /* 0x008fd80003800000 */
[----:B------:R-:W-:Y:S02]  /*3990*/  UIADD3 UR4, UPT, UPT, UR8, 0x8000, URZ ;  /* 0x0000800008047890 */ /* 0x000fe4000fffe0ff */
[----:B------:R-:W-:Y:S02]  /*39a0*/  USHF.R.U32.HI UR14, URZ, 0x4, UR8 ;  /* 0x00000004ff0e7899 */ /* 0x000fe40008011608 */
[----:B------:R-:W-:Y:S02]  /*39b0*/  USHF.R.U32.HI UR4, URZ, 0x4, UR4 ;  /* 0x00000004ff047899 */ /* 0x000fe40008011604 */
[----:B------:R-:W-:Y:S02]  /*39c0*/  USGXT.U32 UR14, UR14, 0xe ;  /* 0x0000000e0e0e789a */ /* 0x000fe40008000000 */
[----:B------:R-:W-:Y:S02]  /*39d0*/  USGXT.U32 UR16, UR4, 0xe ;  /* 0x0000000e0410789a */ /* 0x000fe40008000000 */
[----:B------:R-:W-:-:S02]  /*39e0*/  UIADD3 UR32, UP0, UPT, UR14, 0x2000080, URZ ;  /* 0x020000800e207890 */ /* 0x000fc4000ff1e0ff */
[----:B------:R-:W-:Y:S01]  /*39f0*/  UIADD3 UR34, UP1, UPT, UR16, 0x2, URZ ;  /* 0x0000000210227890 */ /* 0x000fe2000ff3e0ff */
[----:B------:R-:W-:Y:S01]  /*3a00*/  UMOV UR4, URZ ;  /* 0x000000ff00047c82 */ /* 0x000fe20008000000 */
[----:B------:R-:W-:Y:S01]  /*3a10*/  UMOV UR5, URZ ;  /* 0x000000ff00057c82 */ /* 0x000fe20008000000 */
[----:B------:R-:W-:Y:S02]  /*3a20*/  UIADD3.X UR33, UPT, UPT, UR4, 0x40004040, URZ, UP0, !UPT ;  /* 0x4000404004217890 */ /* 0x000fe400087fe4ff */
[----:B------:R-:W-:Y:S02]  /*3a30*/  UIADD3.X UR35, UPT, UPT, UR5, 0x40004040, URZ, UP1, !UPT ;  /* 0x4000404005237890 */ /* 0x000fe40008ffe4ff */
[----:B------:R-:W-:Y:S02]  /*3a40*/  ULOP3.LUT UR14, UR14, 0x2000000, URZ, 0xfc, !UPT ;  /* 0x020000000e0e7892 */ /* 0x000fe4000f8efcff */
[----:B------:R-:W-:Y:S02]  /*3a50*/  UIADD3.64 UR24, UPT, UPT, UR32, 0x80, URZ ;  /* 0x0000008020187897 */ /* 0x000fe4000fffe0ff */
[----:B------:R-:W-:-:S02]  /*3a60*/  UIADD3.64 UR26, UPT, UPT, UR34, 0x2, URZ ;  /* 0x00000002221a7897 */ /* 0x000fc4000fffe0ff */
[----:B------:R-:W-:Y:S02]  /*3a70*/  UIADD3.64 UR28, UPT, UPT, UR32, 0x100, URZ ;  /* 0x00000100201c7897 */ /* 0x000fe4000fffe0ff */
[----:B------:R-:W-:Y:S01]  /*3a80*/  UIADD3.64 UR30, UPT, UPT, UR34, 0x4, URZ ;  /* 0x00000004221e7897 */ /* 0x000fe2000fffe0ff */
[----:B------:R-:W-:Y:S01]  /*3a90*/  UMOV UR36, 0x0 ;  /* 0x0000000000247882 */ /* 0x000fe20000000000 */
[----:B------:R-:W-:Y:S01]  /*3aa0*/  UMOV UR37, 0x8108010 ;  /* 0x0810801000257882 */ /* 0x000fe20000000000 */
[----:B------:R-:W-:Y:S01]  /*3ab0*/  UMOV UR15, 0x40004040 ;  /* 0x40004040000f7882 */ /* 0x000fe20000000000 */
[----:B------:R-:W-:Y:S01]  /*3ac0*/  UMOV UR17, 0x40004040 ;  /* 0x4000404000117882 */ /* 0x000fe20000000000 */
[----:B------:R-:W-:Y:S01]  /*3ad0*/  UMOV UR38, 0x0 ;  /* 0x0000000000267882 */ /* 0x000fe20000000000 */
[----:B------:R-:W-:Y:S01]  /*3ae0*/  UMOV UR39, 0x8108010 ;  /* 0x0810801000277882 */ /* 0x000fe20000000000 */
[----:B------:R-:W-:Y:S01]  /*3af0*/  UMOV UR40, 0x0 ;  /* 0x0000000000287882 */ /* 0x000fe20000000000 */
[----:B------:R-:W-:Y:S01]  /*3b00*/  UMOV UR41, 0x8108010 ;  /* 0x0810801000297882 */ /* 0x000fe20000000000 */
[----:B------:R-:W-:Y:S01]  /*3b10*/  UMOV UR4, UR11 ;  /* 0x0000000b00047c82 */ /* 0x000fe20008000000 */
[----:B------:R0:W-:Y:S01]  /*3b20*/  UTCHMMA gdesc[UR14], gdesc[UR16], tmem[UR9], tmem[UR36], idesc[UR37], !UPT ;  /* 0x00ff24100e0075ea */ /* 0x0001e2000f800009 */
[----:B------:R-:W-:Y:S01]  /*3b30*/  UMOV UR42, 0x0 ;  /* 0x00000000002a7882 */ /* 0x000fe20000000000 */
[----:B------:R-:W-:Y:S01]  /*3b40*/  UMOV UR43, 0x8108010 ;  /* 0x08108010002b7882 */ /* 0x000fe20000000000 */
[----:B------:R0:W-:Y:S01]  /*3b50*/  UTCHMMA gdesc[UR32], gdesc[UR34], tmem[UR9], tmem[UR38], idesc[UR39], UPT ;  /* 0x00ff2622200075ea */ /* 0x0001e2000b800009 */
[----:B------:R-:W-:Y:S01]  /*3b60*/  UMOV UR4, UR4 ;  /* 0x0000000400047c82 */ /* 0x000fe20008000000 */
[----:B------:R0:W-:Y:S01]  /*3b70*/  UTCHMMA gdesc[UR24], gdesc[UR26], tmem[UR9], tmem[UR40], idesc[UR41], UPT ;  /* 0x00ff281a180075ea */ /* 0x0001e2000b800009 */
[----:B------:R0:W-:Y:S01]  /*3b80*/  UTCHMMA gdesc[UR28], gdesc[UR30], tmem[UR9], tmem[UR42], idesc[UR43], UPT ;  /* 0x00ff2a1e1c0075ea */ /* 0x0001e2000b800009 */
[----:B------:R0:W-:Y:S01]  /*3b90*/  UTCBAR [UR4], URZ ;  /* 0x000000ff040073e9 */ /* 0x0001e200080000ff */
[----:B------:R-:W-:Y:S01]  /*3ba0*/  NOP ;  /* 0x0000000000007918 */ /* 0x000fe20000000000 */
.L_x_6:
[----:B------:R-:W-:Y:S05]  /*3bb0*/  @!P4 BRA `(.L_x_7) ;  /* 0x000000100048c947 */ /* 0x000fea0003800000 */
[----:B------:R-:W-:Y:S01]  /*3bc0*/  VIADD R6, R6, 0xffffffc0 ;  /* 0xffffffc006067836 */ /* 0x000fe20000000000 */
[----:B0-----:R-:W-:Y:S02]  /*3bd0*/  ULOP3.LUT UR14, UR7, 0x2000000, URZ, 0xfc, !UPT ;  /* 0x02000000070e7892 */ /* 0x001fe4000f8efcff */
[----:B------:R-:W-:Y:S02]  /*3be0*/  UIADD3.64 UR24, UPT, UPT, UR20, 0x80, URZ ;  /* 0x0000008014187897 */ /* 0x000fe4000fffe0ff */
[----:B------:R-:W-:Y:S02]  /*3bf0*/  UIADD3.64 UR26, UPT, UPT, UR22, 0x2, URZ ;  /* 0x00000002161a7897 */ /* 0x000fe4000fffe0ff */
[----:B------:R-:W-:Y:S02]  /*3c00*/  UIADD3.64 UR28, UPT, UPT, UR20, 0x100, URZ ;  /* 0x00000100141c7897 */ /* 0x000fe4000fffe0ff */
[----:B------:R-:W-:Y:S01]  /*3c10*/  UIADD3.64 UR30, UPT, UPT, UR22, 0x4, URZ ;  /* 0x00000004161e7897 */ /* 0x000fe2000fffe0ff */
[----:B------:R-:W-:Y:S01]  /*3c20*/  UMOV UR5, 0x1 ;  /* 0x0000000100057882 */ /* 0x000fe20000000000 */
[----:B------:R-:W-:-:S10]  /*3c30*/  UMOV UR4, URZ ;  /* 0x000000ff00047c82 */ /* 0x000fd40008000000 */
.L_x_10:
[----:B------:R-:W-:Y:S01]  /*3c40*/  USHF.L.U32 UR6, UR6, 0x1f, URZ ;  /* 0x0000001f06067899 */ /* 0x000fe200080006ff */
[----:B------:R-:W-:-:S04]  /*3c50*/  IMAD.WIDE R56, R199, 0x2, R56 ;  /* 0x00000002c7387825 */ /* 0x000fc800078e0238 */
[----:B------:R-:W-:-:S04]  /*3c60*/  IMAD.WIDE R4, R199, 0x2, R4 ;  /* 0x00000002c7047825 */ /* 0x000fc800078e0204 */
[----:B0-----:R-:W-:-:S04]  /*3c70*/  IMAD.U32 R110, RZ, RZ, UR6 ;  /* 0x00000006ff6e7e24 */ /* 0x001fc8000f8e00ff */
[----:B------:R-:W0:Y:S02]  /*3c80*/  SYNCS.PHASECHK.TRANS64.TRYWAIT P3, [UR11], R110 ;  /* 0x0000006eff0075a7 */ /* 0x000e24000806110b */
[----:B0-----:R-:W-:Y:S05]  /*3c90*/  @!P3 BRA `(.L_x_8) ;  /* 0x0000002000d4b947 */ /* 0x001fea0003800000 */
.L_x_16:
[-C--:B------:R-:W-:Y:S01]  /*3ca0*/  ISETP.GE.AND P3, PT, R103, R6.reuse, PT ;  /* 0x000000066700720c */ /* 0x080fe20003f66270 */
[----:B------:R-:W-:Y:S01]  /*3cb0*/  IMAD.WIDE R8, R197, 0x2, R8 ;  /* 0x00000002c5087825 */ /* 0x000fe200078e0208 */
[-C--:B------:R-:W-:Y:S02]  /*3cc0*/  ISETP.GE.AND P4, PT, R165, R6.reuse, PT ;  /* 0x00000006a500720c */ /* 0x080fe40003f86270 */
[-C--:B------:R-:W-:Y:S01]  /*3cd0*/  ISETP.GE.AND P6, PT, R167, R6.reuse, PT ;  /* 0x00000006a700720c */ /* 0x080fe20003fc6270 */
[----:B------:R-:W-:Y:S01]  /*3ce0*/  IMAD.WIDE R10, R197, 0x2, R10 ;  /* 0x00000002c50a7825 */ /* 0x000fe200078e020a */
[----:B------:R-:W-:Y:S02]  /*3cf0*/  ISETP.GE.AND P5, PT, R143, R6, PT ;  /* 0x000000068f00720c */ /* 0x000fe40003fa6270 */
[----:B------:R-:W-:Y:S01]  /*3d00*/  PRMT R110, RZ, 0x7610, R110 ;  /* 0x00007610ff6e7816 */ /* 0x000fe2000000006e */
[----:B------:R-:W-:Y:S01]  /*3d10*/  IMAD.WIDE R14, R197, 0x2, R14 ;  /* 0x00000002c50e7825 */ /* 0x000fe200078e020e */
[----:B------:R-:W-:-:S02]  /*3d20*/  PRMT R112, RZ, 0x7610, R112 ;  /* 0x00007610ff707816 */ /* 0x000fc40000000070 */
[----:B------:R-:W-:Y:S01]  /*3d30*/  PRMT R114, RZ, 0x7610, R114 ;  /* 0x00007610ff727816 */ /* 0x000fe20000000072 */
[----:B------:R-:W-:Y:S01]  /*3d40*/  IMAD.WIDE R12, R197, 0x2, R12 ;  /* 0x00000002c50c7825 */ /* 0x000fe200078e020c */
[----:B------:R-:W-:Y:S01]  /*3d50*/  PRMT R116, RZ, 0x7610, R116 ;  /* 0x00007610ff747816 */ /* 0x000fe20000000074 */
[----:B------:R-:W2:Y:S01]  /*3d60*/  @!P3 LDG.E.U16 R110, desc[UR18][R8.64] ;  /* 0x00000012086eb981 */ /* 0x000ea2000c1e1500 */
[-C--:B------:R-:W-:Y:S01]  /*3d70*/  ISETP.GE.AND P3, PT, R107, R6.reuse, PT ;  /* 0x000000066b00720c */ /* 0x080fe20003f66270 */
[----:B------:R-:W-:Y:S02]  /*3d80*/  IMAD.WIDE R96, R197, 0x2, R96 ;  /* 0x00000002c5607825 */ /* 0x000fe400078e0260 */
[----:B------:R-:W3:Y:S01]  /*3d90*/  @!P4 LDG.E.U16 R112, desc[UR18][R10.64] ;  /* 0x000000120a70c981 */ /* 0x000ee2000c1e1500 */
[-C--:B------:R-:W-:Y:S01]  /*3da0*/  ISETP.GE.AND P4, PT, R109, R6.reuse, PT ;  /* 0x000000066d00720c */ /* 0x080fe20003f86270 */
[----:B------:R-:W-:Y:S02]  /*3db0*/  IMAD.WIDE R98, R197, 0x2, R98 ;  /* 0x00000002c5627825 */ /* 0x000fe400078e0262 */
[----:B------:R-:W4:Y:S01]  /*3dc0*/  @!P6 LDG.E.U16 R114, desc[UR18][R12.64] ;  /* 0x000000120c72e981 */ /* 0x000f22000c1e1500 */
[----:B------:R-:W-:Y:S01]  /*3dd0*/  ISETP.GE.AND P6, PT, R135, R6, PT ;  /* 0x000000068700720c */ /* 0x000fe20003fc6270 */
[----:B------:R-:W-:-:S02]  /*3de0*/  IMAD.WIDE R90, R197, 0x2, R90 ;  /* 0x00000002c55a7825 */ /* 0x000fc400078e025a */
[----:B------:R-:W5:Y:S01]  /*3df0*/  @!P5 LDG.E.U16 R116, desc[UR18][R14.64] ;  /* 0x000000120e74d981 */ /* 0x000f62000c1e1500 */
[-C--:B------:R-:W-:Y:S01]  /*3e00*/  ISETP.GE.AND P5, PT, R145, R6.reuse, PT ;  /* 0x000000069100720c */ /* 0x080fe20003fa6270 */
[C---:B------:R-:W-:Y:S01]  /*3e10*/  IMAD.WIDE R16, R197.reuse, 0x2, R16 ;  /* 0x00000002c5107825 */ /* 0x040fe200078e0210 */
[----:B------:R-:W-:Y:S02]  /*3e20*/  PRMT R118, RZ, 0x7610, R118 ;  /* 0x00007610ff767816 */ /* 0x000fe40000000076 */
[----:B------:R-:W-:Y:S01]  /*3e30*/  PRMT R120, RZ, 0x7610, R120 ;  /* 0x00007610ff787816 */ /* 0x000fe20000000078 */
[----:B------:R-:W-:Y:S01]  /*3e40*/  IMAD.WIDE R94, R197, 0x2, R94 ;  /* 0x00000002c55e7825 */ /* 0x000fe200078e025e */
[----:B------:R-:W-:Y:S02]  /*3e50*/  PRMT R122, RZ, 0x7610, R122 ;  /* 0x00007610ff7a7816 */ /* 0x000fe4000000007a */
[----:B------:R-:W-:Y:S01]  /*3e60*/  PRMT R124, RZ, 0x7610, R124 ;  /* 0x00007610ff7c7816 */ /* 0x000fe2000000007c */
[----:B------:R-:W3:Y:S01]  /*3e70*/  @!P3 LDG.E.U16 R118, desc[UR18][R98.64] ;  /* 0x000000126276b981 */ /* 0x000ee2000c1e1500 */
[----:B------:R-:W-:Y:S01]  /*3e80*/  ISETP.GE.AND P3, PT, R111, R6, PT ;  /* 0x000000066f00720c */ /* 0x000fe20003f66270 */
[----:B------:R-:W-:-:S02]  /*3e90*/  IMAD.WIDE R92, R197, 0x2, R92 ;  /* 0x00000002c55c7825 */ /* 0x000fc400078e025c */
[----:B------:R-:W4:Y:S01]  /*3ea0*/  @!P4 LDG.E.U16 R120, desc[UR18][R96.64] ;  /* 0x000000126078c981 */ /* 0x000f22000c1e1500 */
[-C--:B------:R-:W-:Y:S01]  /*3eb0*/  ISETP.GE.AND P4, PT, R113, R6.reuse, PT ;  /* 0x000000067100720c */ /* 0x080fe20003f86270 */
[----:B------:R-:W-:Y:S02]  /*3ec0*/  IMAD.WIDE R84, R197, 0x2, R84 ;  /* 0x00000002c5547825 */ /* 0x000fe400078e0254 */
[----:B------:R-:W4:Y:S01]  /*3ed0*/  @!P6 LDG.E.U16 R122, desc[UR18][R94.64] ;  /* 0x000000125e7ae981 */ /* 0x000f22000c1e1500 */
[-C--:B------:R-:W-:Y:S01]  /*3ee0*/  ISETP.GE.AND P6, PT, R137, R6.reuse, PT ;  /* 0x000000068900720c */ /* 0x080fe20003fc6270 */
[----:B------:R-:W-:Y:S02]  /*3ef0*/  IMAD.WIDE R86, R197, 0x2, R86 ;  /* 0x00000002c5567825 */ /* 0x000fe400078e0256 */
[----:B------:R-:W4:Y:S01]  /*3f00*/  @!P5 LDG.E.U16 R124, desc[UR18][R16.64] ;  /* 0x00000012107cd981 */ /* 0x000f22000c1e1500 */
[----:B------:R-:W-:Y:S01]  /*3f10*/  ISETP.GE.AND P5, PT, R147, R6, PT ;  /* 0x000000069300720c */ /* 0x000fe20003fa6270 */
[----:B------:R-:W-:Y:S01]  /*3f20*/  IMAD.WIDE R18, R197, 0x2, R18 ;  /* 0x00000002c5127825 */ /* 0x000fe200078e0212 */
[----:B------:R-:W-:-:S02]  /*3f30*/  PRMT R126, RZ, 0x7610, R126 ;  /* 0x00007610ff7e7816 */ /* 0x000fc4000000007e */
[----:B------:R-:W-:Y:S01]  /*3f40*/  PRMT R128, RZ, 0x7610, R128 ;  /* 0x00007610ff807816 */ /* 0x000fe20000000080 */
[----:B------:R-:W-:Y:S01]  /*3f50*/  IMAD.WIDE R88, R197, 0x2, R88 ;  /* 0x00000002c5587825 */ /* 0x000fe200078e0258 */
[----:B------:R-:W-:Y:S02]  /*3f60*/  PRMT R130, RZ, 0x7610, R130 ;  /* 0x00007610ff827816 */ /* 0x000fe40000000082 */
[----:B------:R-:W-:Y:S01]  /*3f70*/  PRMT R132, RZ, 0x7610, R132 ;  /* 0x00007610ff847816 */ /* 0x000fe20000000084 */
[----:B------:R-:W4:Y:S01]  /*3f80*/  @!P3 LDG.E.U16 R126, desc[UR18][R92.64] ;  /* 0x000000125c7eb981 */ /* 0x000f22000c1e1500 */
[-C--:B------:R-:W-:Y:S01]  /*3f90*/  ISETP.GE.AND P3, PT, R115, R6.reuse, PT ;  /* 0x000000067300720c */ /* 0x080fe20003f66270 */
[----:B------:R-:W-:Y:S02]  /*3fa0*/  IMAD.WIDE R78, R197, 0x2, R78 ;  /* 0x00000002c54e7825 */ /* 0x000fe400078e024e */
[----:B------:R-:W5:Y:S01]  /*3fb0*/  @!P4 LDG.E.U16 R128, desc[UR18][R90.64] ;  /* 0x000000125a80c981 */ /* 0x000f62000c1e1500 */
[----:B------:R-:W-:Y:S01]  /*3fc0*/  ISETP.GE.AND P4, PT, R125, R6, PT ;  /* 0x000000067d00720c */ /* 0x000fe20003f86270 */
[----:B------:R-:W-:-:S02]  /*3fd0*/  IMAD.WIDE R80, R197, 0x2, R80 ;  /* 0x00000002c5507825 */ /* 0x000fc400078e0250 */
[----:B------:R-:W5:Y:S01]  /*3fe0*/  @!P6 LDG.E.U16 R130, desc[UR18][R88.64] ;  /* 0x000000125882e981 */ /* 0x000f62000c1e1500 */
[-C--:B------:R-:W-:Y:S01]  /*3ff0*/  ISETP.GE.AND P6, PT, R139, R6.reuse, PT ;  /* 0x000000068b00720c */ /* 0x080fe20003fc6270 */
[----:B------:R-:W-:Y:S02]  /*4000*/  IMAD.WIDE R72, R197, 0x2, R72 ;  /* 0x00000002c5487825 */ /* 0x000fe400078e0248 */
[----:B------:R-:W5:Y:S01]  /*4010*/  @!P5 LDG.E.U16 R132, desc[UR18][R18.64] ;  /* 0x000000121284d981 */ /* 0x000f62000c1e1500 */
[----:B------:R-:W-:Y:S01]  /*4020*/  ISETP.GE.AND P5, PT, R149, R6, PT ;  /* 0x000000069500720c */ /* 0x000fe20003fa6270 */
[C---:B------:R-:W-:Y:S01]  /*4030*/  IMAD.WIDE R20, R197.reuse, 0x2, R20 ;  /* 0x00000002c5147825 */ /* 0x040fe200078e0214 */
[----:B------:R-:W-:Y:S02]  /*4040*/  PRMT R134, RZ, 0x7610, R134 ;  /* 0x00007610ff867816 */ /* 0x000fe40000000086 */
[----:B------:R-:W-:Y:S01]  /*4050*/  PRMT R136, RZ, 0x7610, R136 ;  /* 0x00007610ff887816 */ /* 0x000fe20000000088 */
[----:B------:R-:W-:Y:S01]  /*4060*/  IMAD.WIDE R82, R197, 0x2, R82 ;  /* 0x00000002c5527825 */ /* 0x000fe200078e0252 */
[----:B------:R-:W-:-:S02]  /*4070*/  PRMT R138, RZ, 0x7610, R138 ;  /* 0x00007610ff8a7816 */ /* 0x000fc4000000008a */
[----:B------:R-:W-:Y:S01]  /*4080*/  PRMT R140, RZ, 0x7610, R140 ;  /* 0x00007610ff8c7816 */ /* 0x000fe2000000008c */
[----:B------:R-:W5:Y:S01]  /*4090*/  @!P3 LDG.E.U16 R134, desc[UR18][R86.64] ;  /* 0x000000125686b981 */ /* 0x000f62000c1e1500 */
[-C--:B------:R-:W-:Y:S01]  /*40a0*/  ISETP.GE.AND P3, PT, R117, R6.reuse, PT ;  /* 0x000000067500720c */ /* 0x080fe20003f66270 */
[----:B------:R-:W-:Y:S02]  /*40b0*/  IMAD.WIDE R74, R197, 0x2, R74 ;  /* 0x00000002c54a7825 */ /* 0x000fe400078e024a */
[----:B------:R-:W5:Y:S01]  /*40c0*/  @!P4 LDG.E.U16 R136, desc[UR18][R84.64] ;  /* 0x000000125488c981 */ /* 0x000f62000c1e1500 */
[-C--:B------:R-:W-:Y:S01]  /*40d0*/  ISETP.GE.AND P4, PT, R127, R6.reuse, PT ;  /* 0x000000067f00720c */ /* 0x080fe20003f86270 */
[----:B------:R-:W-:Y:S02]  /*40e0*/  IMAD.WIDE R62, R197, 0x2, R62 ;  /* 0x00000002c53e7825 */ /* 0x000fe400078e023e */
[----:B------:R-:W5:Y:S01]  /*40f0*/  @!P6 LDG.E.U16 R138, desc[UR18][R82.64] ;  /* 0x00000012528ae981 */ /* 0x000f62000c1e1500 */
        /* <DEDUP_REMOVED lines=10> */
[----:B------:R-:W5:Y:S01]  /*41a0*/  @!P3 LDG.E.U16 R142, desc[UR18][R80.64] ;  /* 0x00000012508eb981 */ /* 0x000f62000c1e1500 */
[----:B------:R-:W-:Y:S01]  /*41b0*/  ISETP.GE.AND P3, PT, R119, R6, PT ;  /* 0x000000067700720c */ /* 0x000fe20003f66270 */
[----:B------:R-:W-:-:S02]  /*41c0*/  IMAD.WIDE R68, R197, 0x2, R68 ;  /* 0x00000002c5447825 */ /* 0x000fc400078e0244 */
        /* <DEDUP_REMOVED lines=8> */
[----:B------:R-:W-:Y:S01]  /*4250*/  IMAD.WIDE R24, R197, 0x2, R24 ;  /* 0x00000002c5187825 */ /* 0x000fe200078e0218 */
[----:B------:R-:W-:-:S02]  /*4260*/  PRMT R150, RZ, 0x7610, R150 ;  /* 0x00007610ff967816 */ /* 0x000fc40000000096 */
[----:B------:R-:W-:Y:S01]  /*4270*/  PRMT R152, RZ, 0x7610, R152 ;  /* 0x00007610ff987816 */ /* 0x000fe20000000098 */
[----:B------:R-:W-:Y:S01]  /*4280*/  IMAD.WIDE R70, R197, 0x2, R70 ;  /* 0x00000002c5467825 */ /* 0x000fe200078e0246 */
[----:B------:R-:W-:Y:S02]  /*4290*/  PRMT R154, RZ, 0x7610, R154 ;  /* 0x00007610ff9a7816 */ /* 0x000fe4000000009a */
[----:B------:R-:W-:Y:S01]  /*42a0*/  PRMT R156, RZ, 0x7610, R156 ;  /* 0x00007610ff9c7816 */ /* 0x000fe2000000009c */
        /* <DEDUP_REMOVED lines=11> */
[----:B------:R-:W-:Y:S01]  /*4360*/  IMAD.WIDE R64, R197, 0x2, R64 ;  /* 0x00000002c5407825 */ /* 0x000fe200078e0240 */
        /* <DEDUP_REMOVED lines=15> */
[----:B------:R-:W-:Y:S01]  /*4460*/  ISETP.GE.AND P5, PT, R157, R6, PT ;  /* 0x000000069d00720c */ /* 0x000fe20003fa6270 */
[C---:B------:R-:W-:Y:S01]  /*4470*/  IMAD.WIDE R34, R199.reuse, 0x2, R34 ;  /* 0x00000002c7227825 */ /* 0x040fe200078e0222 */
[----:B------:R-:W-:Y:S02]  /*4480*/  PRMT R168, RZ, 0x7610, R168 ;  /* 0x00007610ffa87816 */ /* 0x000fe400000000a8 */
[----:B------:R-:W-:Y:S01]  /*4490*/  PRMT R164, RZ, 0x7610, R164 ;  /* 0x00007610ffa47816 */ /* 0x000fe200000000a4 */
[C---:B------:R-:W-:Y:S01]  /*44a0*/  IMAD.WIDE R30, R199.reuse, 0x2, R30 ;  /* 0x00000002c71e7825 */ /* 0x040fe200078e021e */
[----:B------:R-:W-:Y:S02]  /*44b0*/  PRMT R170, RZ, 0x7610, R170 ;  /* 0x00007610ffaa7816 */ /* 0x000fe400000000aa */
[----:B------:R-:W-:Y:S01]  /*44c0*/  PRMT R172, RZ, 0x7610, R172 ;  /* 0x00007610ffac7816 */ /* 0x000fe200000000ac */
[----:B------:R-:W5:Y:S01]  /*44d0*/  @!P3 LDG.E.U16 R168, desc[UR18][R60.64] ;  /* 0x000000123ca8b981 */ /* 0x000f62000c1e1500 */
[----:B------:R-:W-:-:S03]  /*44e0*/  IMAD.WIDE R52, R199, 0x2, R52 ;  /* 0x00000002c7347825 */ /* 0x000fc600078e0234 */
[----:B------:R-:W5:Y:S01]  /*44f0*/  @!P6 LDG.E.U16 R170, desc[UR18][R100.64] ;  /* 0x0000001264aae981 */ /* 0x000f62000c1e1500 */
[----:B------:R-:W-:-:S03]  /*4500*/  IMAD.WIDE R48, R199, 0x2, R48 ;  /* 0x00000002c7307825 */ /* 0x000fc600078e0230 */
[----:B------:R-:W5:Y:S01]  /*4510*/  @!P4 LDG.E.U16 R164, desc[UR18][R26.64] ;  /* 0x000000121aa4c981 */ /* 0x000f62000c1e1500 */
[----:B------:R-:W-:-:S03]  /*4520*/  IMAD.WIDE R44, R199, 0x2, R44 ;  /* 0x00000002c72c7825 */ /* 0x000fc600078e022c */
[----:B------:R-:W5:Y:S01]  /*4530*/  @!P5 LDG.E.U16 R172, desc[UR18][R28.64] ;  /* 0x000000121cacd981 */ /* 0x000f62000c1e1500 */
[C---:B------:R-:W-:Y:S01]  /*4540*/  IMAD.WIDE R40, R199.reuse, 0x2, R40 ;  /* 0x00000002c7287825 */ /* 0x040fe200078e0228 */
[----:B------:R-:W-:Y:S01]  /*4550*/  BAR.SYNC.DEFER_BLOCKING 0x0 ;  /* 0x0000000000007b1d */ /* 0x000fe20000010000 */
[----:B------:R-:W-:Y:S02]  /*4560*/  ISETP.GE.AND P3, PT, R106, R6, PT ;  /* 0x000000066a00720c */ /* 0x000fe40003f66270 */
[C---:B------:R-:W-:Y:S01]  /*4570*/  IMAD.WIDE R36, R199.reuse, 0x2, R36 ;  /* 0x00000002c7247825 */ /* 0x040fe200078e0224 */
[----:B------:R-:W-:Y:S02]  /*4580*/  PRMT R174, RZ, 0x7610, R174 ;  /* 0x00007610ffae7816 */ /* 0x000fe400000000ae */
[----:B------:R-:W-:Y:S01]  /*4590*/  PRMT R176, RZ, 0x7610, R176 ;  /* 0x00007610ffb07816 */ /* 0x000fe200000000b0 */
[----:B------:R-:W-:Y:S01]  /*45a0*/  IMAD.WIDE R32, R199, 0x2, R32 ;  /* 0x00000002c7207825 */ /* 0x000fe200078e0220 */
[----:B------:R-:W-:-:S02]  /*45b0*/  PRMT R178, RZ, 0x7610, R178 ;  /* 0x00007610ffb27816 */ /* 0x000fc400000000b2 */
[----:B------:R-:W-:Y:S02]  /*45c0*/  PRMT R180, RZ, 0x7610, R180 ;  /* 0x00007610ffb47816 */ /* 0x000fe400000000b4 */
[----:B------:R-:W-:Y:S02]  /*45d0*/  PRMT R182, RZ, 0x7610, R182 ;  /* 0x00007610ffb67816 */ /* 0x000fe400000000b6 */
[----:B------:R-:W-:Y:S02]  /*45e0*/  PRMT R184, RZ, 0x7610, R184 ;  /* 0x00007610ffb87816 */ /* 0x000fe400000000b8 */
[----:B------:R-:W-:Y:S02]  /*45f0*/  PRMT R186, RZ, 0x7610, R186 ;  /* 0x00007610ffba7816 */ /* 0x000fe400000000ba */
[----:B------:R-:W-:Y:S01]  /*4600*/  PRMT R188, RZ, 0x7610, R188 ;  /* 0x00007610ffbc7816 */ /* 0x000fe200000000bc */
[----:B------:R-:W-:Y:S01]  /*4610*/  IMAD.WIDE R2, R199, 0x2, R2 ;  /* 0x00000002c7027825 */ /* 0x000fe200078e0202 */
[----:B------:R-:W-:-:S02]  /*4620*/  PRMT R169, RZ, 0x7610, R169 ;  /* 0x00007610ffa97816 */ /* 0x000fc400000000a9 */
[----:B------:R-:W-:Y:S02]  /*4630*/  PRMT R171, RZ, 0x7610, R171 ;  /* 0x00007610ffab7816 */ /* 0x000fe400000000ab */
[----:B------:R-:W-:Y:S01]  /*4640*/  PRMT R173, RZ, 0x7610, R173 ;  /* 0x00007610ffad7816 */ /* 0x000fe200000000ad */
[----:B------:R-:W5:Y:S01]  /*4650*/  @!P3 LDG.E.U16 R174, desc[UR18][R30.64] ;  /* 0x000000121eaeb981 */ /* 0x000f62000c1e1500 */
[----:B------:R-:W-:Y:S02]  /*4660*/  PRMT R175, RZ, 0x7610, R175 ;  /* 0x00007610ffaf7816 */ /* 0x000fe400000000af */
[----:B------:R-:W-:Y:S01]  /*4670*/  PRMT R177, RZ, 0x7610, R177 ;  /* 0x00007610ffb17816 */ /* 0x000fe200000000b1 */
[----:B------:R-:W5:Y:S01]  /*4680*/  @!P3 LDG.E.U16 R176, desc[UR18][R34.64] ;  /* 0x0000001222b0b981 */ /* 0x000f62000c1e1500 */
[----:B------:R-:W-:Y:S02]  /*4690*/  PRMT R179, RZ, 0x7610, R179 ;  /* 0x00007610ffb37816 */ /* 0x000fe400000000b3 */
[----:B------:R-:W-:Y:S01]  /*46a0*/  PRMT R181, RZ, 0x7610, R181 ;  /* 0x00007610ffb57816 */ /* 0x000fe200000000b5 */
[----:B------:R-:W5:Y:S01]  /*46b0*/  @!P3 LDG.E.U16 R178, desc[UR18][R38.64] ;  /* 0x0000001226b2b981 */ /* 0x000f62000c1e1500 */
[----:B------:R-:W-:-:S03]  /*46c0*/  PRMT R183, RZ, 0x7610, R183 ;  /* 0x00007610ffb77816 */ /* 0x000fc600000000b7 */
[----:B------:R-:W5:Y:S04]  /*46d0*/  @!P3 LDG.E.U16 R180, desc[UR18][R42.64] ;  /* 0x000000122ab4b981 */ /* 0x000f68000c1e1500 */
        /* <DEDUP_REMOVED lines=11> */
[----:B------:R-:W5:Y:S01]  /*4790*/  @!P3 LDG.E.U16 R183, desc[UR18][R2.64] ;  /* 0x0000001202b7b981 */ /* 0x000f62000c1e1500 */
[----:B------:R-:W-:-:S04]  /*47a0*/  ULEA UR11, UR5, UR8, 0x3 ;  /* 0x00000008050b7291 */ /* 0x000fc8000f8e18ff */
[----:B------:R-:W-:Y:S01]  /*47b0*/  UIADD3 UR11, UPT, UPT, UR11, 0xc000, URZ ;  /* 0x0000c0000b0b7890 */ /* 0x000fe2000fffe0ff */
[----:B--2---:R0:W-:Y:S04]  /*47c0*/  STS.U16 [R189+UR8+0x4000], R110 ;  /* 0x0040006ebd007988 */ /* 0x0041e80008000408 */
[----:B---3--:R0:W-:Y:S04]  /*47d0*/  STS.U16 [R189+UR8+0x4400], R118 ;  /* 0x00440076bd007988 */ /* 0x0081e80008000408 */
[----:B----4-:R0:W-:Y:S04]  /*47e0*/  STS.U16 [R189+UR8+0x4800], R126 ;  /* 0x0048007ebd007988 */ /* 0x0101e80008000408 */
        /* <DEDUP_REMOVED lines=45> */
[----:B------:R1:W-:Y:S06]  /*4ac0*/  MEMBAR.ALL.CTA ;  /* 0x0000000000007992 */ /* 0x0003ec0000008000 */
[----:B-1----:R-:W1:Y:S02]  /*4ad0*/  FENCE.VIEW.ASYNC.S ;  /* 0x00000000000073c6 */ /* 0x002e640000000000 */
[----:B-1----:R-:W-:Y:S06]  /*4ae0*/  BAR.SYNC.DEFER_BLOCKING 0x0 ;  /* 0x0000000000007b1d */ /* 0x002fec0000010000 */
[----:B------:R-:W-:Y:S05]  /*4af0*/  @P0 BRA `(.L_x_9) ;  /* 0x00000000004c0947 */ /* 0x000fea0003800000 */
        /* <DEDUP_REMOVED lines=9> */
[----:B------:R-:W-:Y:S01]  /*4b90*/  UMOV UR7, URZ ;  /* 0x000000ff00077c82 */ /* 0x000fe20008000000 */
[----:B------:R1:W-:Y:S01]  /*4ba0*/  UTCHMMA gdesc[UR14], gdesc[UR12], tmem[UR9], tmem[UR16], idesc[UR17], UPT ;  /* 0x00ff100c0e0075ea */ /* 0x0003e2000b800009 */
        /* <DEDUP_REMOVED lines=8> */
.L_x_9:
[----:B------:R-:W-:Y:S01]  /*4c30*/  UIADD3 UR5, UPT, UPT, UR5, 0x1, URZ ;  /* 0x0000000105057890 */ /* 0x000fe2000fffe0ff */
[----:B------:R-:W-:Y:S02]  /*4c40*/  VIADD R59, R59, 0xffffffff ;  /* 0xffffffff3b3b7836 */ /* 0x000fe40000000000 */
[----:B------:R-:W-:Y:S01]  /*4c50*/  VIADD R6, R6, 0xffffffc0 ;  /* 0xffffffc006067836 */ /* 0x000fe20000000000 */
[----:B------:R-:W-:Y:S02]  /*4c60*/  UISETP.GT.AND UP0, UPT, UR5, 0x1, UPT ;  /* 0x000000010500788c */ /* 0x000fe4000bf04270 */
[----:B------:R-:W-:Y:S02]  /*4c70*/  ISETP.NE.U32.AND P3, PT, R59, RZ, PT ;  /* 0x000000ff3b00720c */ /* 0x000fe40003f65070 */
[----:B-1----:R-:W-:Y:S02]  /*4c80*/  USEL UR6, URZ, 0x1, !UP0 ;  /* 0x00000001ff067887 */ /* 0x002fe4000c000000 */
[----:B------:R-:W-:-:S02]  /*4c90*/  USEL UR5, UR5, URZ, !UP0 ;  /* 0x000000ff05057287 */ /* 0x000fc4000c000000 */
[----:B------:R-:W-:-:S03]  /*4ca0*/  ULOP3.LUT UR7, UR4, UR6, URZ, 0x3c, !UPT ;  /* 0x0000000604077292 */ /* 0x000fc6000f8e3cff */
[----:B------:R-:W-:-:S04]  /*4cb0*/  UMOV UR6, UR4 ;  /* 0x0000000400067c82 */ /* 0x000fc80008000000 */
[----:B------:R-:W-:Y:S01]  /*4cc0*/  UMOV UR4, UR7 ;  /* 0x0000000700047c82 */ /* 0x000fe20008000000 */
[----:B------:R-:W-:Y:S05]  /*4cd0*/  @P3 BRA `(.L_x_10) ;  /* 0xffffffec00d83947 */ /* 0x000fea000383ffff */
.L_x_7:
[----:B------:R-:W-:-:S13]  /*4ce0*/  ISETP.GE.AND P0, PT, R7, 0x40, PT ;  /* 0x000000400700780c */ /* 0x000fda0003f06270 */
[----:B------:R-:W-:Y:S05]  /*4cf0*/  @!P0 BRA `(.L_x_11) ;  /* 0x0000000000108947 */ /* 0x000fea0003800000 */
[----:B------:R-:W-:-:S06]  /*4d00*/  USHF.L.U32 UR6, UR6, 0x1f, URZ ;  /* 0x0000001f06067899 */ /* 0x000fcc00080006ff */
[----:B------:R-:W-:-:S04]  /*4d10*/  IMAD.U32 R2, RZ, RZ, UR6 ;  /* 0x00000006ff027e24 */ /* 0x000fc8000f8e00ff */
[----:B------:R-:W1:Y:S02]  /*4d20*/  SYNCS.PHASECHK.TRANS64.TRYWAIT P0, [UR11], R2 ;  /* 0x00000002ff0075a7 */ /* 0x000e64000800110b */
[----:B-1----:R-:W-:Y:S05]  /*4d30*/  @!P0 BRA `(.L_x_12) ;  /* 0x0000001000b88947 */ /* 0x002fea0003800000 */
.L_x_11:
[----:B------:R-:W-:Y:S01]  /*4d40*/  BAR.SYNC.DEFER_BLOCKING 0x0 ;  /* 0x0000000000007b1d */ /* 0x000fe20000010000 */
[----:B------:R-:W-:Y:S01]  /*4d50*/  IMAD.SHL.U32 R105, R105, 0x10, RZ ;  /* 0x0000001069697824 */ /* 0x000fe200078e00ff */
[----:B------:R-:W-:-:S04]  /*4d60*/  LEA R58, R58, UR8, 0x5 ;  /* 0x000000083a3a7c11 */ /* 0x000fc8000f8e28ff */
[----:B------:R-:W-:Y:S01]  /*4d70*/  LOP3.LUT R105, R105, 0x7f0, RZ, 0xc0, !PT ;  /* 0x000007f069697812 */ /* 0x000fe200078ec0ff */
[----:B0-----:R-:W0:Y:S01]  /*4d80*/  LDCU.128 UR12, c[0x0][0x390] ;  /* 0x00007200ff0c77ac */ /* 0x001e220008000c00 */
[----:B------:R-:W1:Y:S01]  /*4d90*/  S2R R44, SR_CgaCtaId ;  /* 0x00000000002c7919 */ /* 0x000e620000008800 */
[----:B------:R-:W2:Y:S02]  /*4da0*/  LDC R45, c[0x0][0x3b8] ;  /* 0x0000ee00ff2d7b82 */ /* 0x000ea40000000800 */
[----:B------:R-:W-:Y:S01]  /*4db0*/  IMAD.IADD R58, R105, 0x1, R58 ;  /* 0x00000001693a7824 */ /* 0x000fe200078e023a */
[----:B------:R-:W3:Y:S01]  /*4dc0*/  LDCU UR4, c[0x0][0x3b4] ;  /* 0x00007680ff0477ac */ /* 0x000ee20008000800 */
[----:B------:R-:W4:Y:S04]  /*4dd0*/  @!P2 SYNCS.CCTL.IV [UR8+0xc000] ;  /* 0x00c00000ff00a9b1 */ /* 0x000f280008000008 */
[----:B----4-:R-:W-:Y:S01]  /*4de0*/  BAR.SYNC.DEFER_BLOCKING 0x0 ;  /* 0x0000000000007b1d */ /* 0x010fe20000010000 */
[C---:B0-----:R-:W-:Y:S01]  /*4df0*/  ISETP.GE.AND P0, PT, R104.reuse, UR14, PT ;  /* 0x0000000e68007c0c */ /* 0x041fe2000bf06270 */
[----:B---3--:R-:W-:-:S04]  /*4e00*/  IMAD R104, R104, UR4, RZ ;  /* 0x0000000468687c24 */ /* 0x008fc8000f8e02ff */
[----:B------:R-:W0:Y:S01]  /*4e10*/  LDTM.x32 R4, tmem[UR10] ;  /* 0x0000000a000479ee */ /* 0x000e2200082c0000 */
[----:B------:R-:W3:Y:S01]  /*4e20*/  @!P2 SYNCS.CCTL.IV [UR8+0xc008] ;  /* 0x00c00800ff00a9b1 */ /* 0x000ee20008000008 */
[----:B------:R-:W-:Y:S01]  /*4e30*/  NOP ;  /* 0x0000000000007918 */ /* 0x000fe20000000000 */
[----:B0-----:R-:W-:Y:S02]  /*4e40*/  F2FP.F16.F32.PACK_AB R4, R6, R4 ;  /* 0x000000040604723e */ /* 0x001fe400000000ff */
[----:B------:R-:W-:Y:S02]  /*4e50*/  F2FP.F16.F32.PACK_AB R36, R7, R5 ;  /* 0x000000050724723e */ /* 0x000fe400000000ff */
[----:B------:R-:W-:Y:S02]  /*4e60*/  F2FP.F16.F32.PACK_AB R5, R10, R8 ;  /* 0x000000080a05723e */ /* 0x000fe400000000ff */
[----:B------:R-:W-:Y:S02]  /*4e70*/  F2FP.F16.F32.PACK_AB R37, R11, R9 ;  /* 0x000000090b25723e */ /* 0x000fe400000000ff */
[----:B------:R-:W-:-:S02]  /*4e80*/  F2FP.F16.F32.PACK_AB R6, R14, R12 ;  /* 0x0000000c0e06723e */ /* 0x000fc400000000ff */
[----:B------:R-:W-:Y:S02]  /*4e90*/  F2FP.F16.F32.PACK_AB R38, R15, R13 ;  /* 0x0000000d0f26723e */ /* 0x000fe400000000ff */
[----:B------:R-:W-:Y:S02]  /*4ea0*/  F2FP.F16.F32.PACK_AB R7, R18, R16 ;  /* 0x000000101207723e */ /* 0x000fe400000000ff */
[----:B------:R-:W-:Y:S02]  /*4eb0*/  F2FP.F16.F32.PACK_AB R39, R19, R17 ;  /* 0x000000111327723e */ /* 0x000fe400000000ff */
[----:B------:R-:W-:Y:S01]  /*4ec0*/  LEA R16, R0, UR8, 0x4 ;  /* 0x0000000800107c11 */ /* 0x000fe2000f8e20ff */
[----:B---3--:R-:W-:Y:S01]  /*4ed0*/  STS.128 [R58], R4 ;  /* 0x000000043a007388 */ /* 0x008fe20000000c00 */
[----:B-1----:R-:W-:Y:S01]  /*4ee0*/  IMAD.SHL.U32 R0, R44, 0x40, RZ ;  /* 0x000000402c007824 */ /* 0x002fe200078e00ff */
[----:B------:R-:W-:Y:S02]  /*4ef0*/  F2FP.F16.F32.PACK_AB R20, R22, R20 ;  /* 0x000000141614723e */ /* 0x000fe400000000ff */
[----:B------:R-:W-:Y:S01]  /*4f00*/  STS.128 [R58+0x800], R36 ;  /* 0x000800243a007388 */ /* 0x000fe20000000c00 */
[----:B------:R-:W-:-:S02]  /*4f10*/  F2FP.F16.F32.PACK_AB R12, R23, R21 ;  /* 0x00000015170c723e */ /* 0x000fc400000000ff */
[----:B------:R-:W-:Y:S01]  /*4f20*/  F2FP.F16.F32.PACK_AB R21, R26, R24 ;  /* 0x000000181a15723e */ /* 0x000fe200000000ff */
[----:B------:R-:W-:Y:S01]  /*4f30*/  BAR.SYNC.DEFER_BLOCKING 0x0 ;  /* 0x0000000000007b1d */ /* 0x000fe20000010000 */
[----:B------:R-:W-:Y:S02]  /*4f40*/  F2FP.F16.F32.PACK_AB R13, R27, R25 ;  /* 0x000000191b0d723e */ /* 0x000fe400000000ff */
[----:B------:R-:W-:Y:S02]  /*4f50*/  F2FP.F16.F32.PACK_AB R22, R30, R28 ;  /* 0x0000001c1e16723e */ /* 0x000fe400000000ff */
[----:B------:R-:W-:Y:S02]  /*4f60*/  F2FP.F16.F32.PACK_AB R14, R31, R29 ;  /* 0x0000001d1f0e723e */ /* 0x000fe400000000ff */
[----:B------:R-:W-:Y:S02]  /*4f70*/  F2FP.F16.F32.PACK_AB R23, R34, R32 ;  /* 0x000000202217723e */ /* 0x000fe400000000ff */
[----:B------:R-:W-:-:S02]  /*4f80*/  F2FP.F16.F32.PACK_AB R15, R35, R33 ;  /* 0x00000021230f723e */ /* 0x000fc400000000ff */
[----:B------:R-:W-:Y:S02]  /*4f90*/  LOP3.LUT R103, R103, 0x40, R0, 0xf8, !PT ;  /* 0x0000004067677812 */ /* 0x000fe400078ef800 */
[C---:B------:R-:W-:Y:S02]  /*4fa0*/  LEA R25, P6, R104.reuse, UR12, 0x1 ;  /* 0x0000000c68197c11 */ /* 0x040fe4000f8c08ff */
[----:B------:R-:W-:Y:S02]  /*4fb0*/  LOP3.LUT R102, R103, R102, RZ, 0xfc, !PT ;  /* 0x0000006667667212 */ /* 0x000fe400078efcff */
[----:B------:R-:W-:Y:S02]  /*4fc0*/  LEA.HI.X.SX32 R27, R104, UR13, 0x1, P6 ;  /* 0x0000000d681b7c11 */ /* 0x000fe4000b0f0eff */
[C---:B------:R-:W-:Y:S02]  /*4fd0*/  LOP3.LUT R0, R102.reuse, 0x6, RZ, 0xfc, !PT ;  /* 0x0000000666007812 */ /* 0x040fe400078efcff */
[----:B------:R-:W-:-:S02]  /*4fe0*/  LOP3.LUT R2, R102, 0x4, RZ, 0xfc, !PT ;  /* 0x0000000466027812 */ /* 0x000fc400078efcff */
[----:B------:R-:W-:Y:S01]  /*4ff0*/  ISETP.LT.AND P5, PT, R0, UR15, !P0 ;  /* 0x0000000f00007c0c */ /* 0x000fe2000c7a1270 */
[----:B------:R-:W0:Y:S01]  /*5000*/  LDS.128 R40, [R16] ;  /* 0x0000000010287984 */ /* 0x000e220000000c00 */
[C---:B--2---:R-:W-:Y:S01]  /*5010*/  IMAD R0, R102.reuse, R45, RZ ;  /* 0x0000002d66007224 */ /* 0x044fe200078e02ff */
[C---:B------:R-:W-:Y:S02]  /*5020*/  ISETP.LT.AND P4, PT, R102.reuse, UR15, !P0 ;  /* 0x0000000f66007c0c */ /* 0x040fe4000c781270 */
[----:B------:R-:W-:Y:S01]  /*5030*/  LDS.128 R4, [R16+0x1000] ;  /* 0x0010000010047984 */ /* 0x000fe20000000c00 */
[----:B------:R-:W-:Y:S01]  /*5040*/  LOP3.LUT R3, R102, 0x2, RZ, 0xfc, !PT ;  /* 0x0000000266037812 */ /* 0x000fe200078efcff */
[----:B------:R-:W-:Y:S01]  /*5050*/  IMAD R9, R45, 0x2, R0 ;  /* 0x000000022d097824 */ /* 0x000fe200078e0200 */
[----:B------:R-:W-:Y:S01]  /*5060*/  BAR.SYNC.DEFER_BLOCKING 0x0 ;  /* 0x0000000000007b1d */ /* 0x000fe20000010000 */
[----:B------:R-:W-:Y:S02]  /*5070*/  ISETP.LT.AND P2, PT, R2, UR15, !P0 ;  /* 0x0000000f02007c0c */ /* 0x000fe4000c741270 */
[----:B------:R-:W-:-:S02]  /*5080*/  LEA R2, P6, R0, R25, 0x1 ;  /* 0x0000001900027211 */ /* 0x000fc400078c08ff */
[----:B------:R-:W-:Y:S02]  /*5090*/  ISETP.LT.AND P3, PT, R3, UR15, !P0 ;  /* 0x0000000f03007c0c */ /* 0x000fe4000c761270 */
[----:B------:R-:W-:Y:S01]  /*50a0*/  LEA.HI.X.SX32 R3, R0, R27, 0x1, P6 ;  /* 0x0000001b00037211 */ /* 0x000fe200030f0eff */
[----:B------:R-:W-:Y:S01]  /*50b0*/  IMAD R0, R45, 0x2, R9 ;  /* 0x000000022d007824 */ /* 0x000fe200078e0209 */
[C---:B------:R-:W-:Y:S02]  /*50c0*/  LEA R8, P6, R9.reuse, R25, 0x1 ;  /* 0x0000001909087211 */ /* 0x040fe400078c08ff */
[C---:B------:R-:W-:Y:S02]  /*50d0*/  LOP3.LUT R10, R102.reuse, 0x8, RZ, 0xfc, !PT ;  /* 0x00000008660a7812 */ /* 0x040fe400078efcff */
[----:B------:R-:W-:Y:S02]  /*50e0*/  LEA.HI.X.SX32 R9, R9, R27, 0x1, P6 ;  /* 0x0000001b09097211 */ /* 0x000fe400030f0eff */
[----:B------:R-:W-:Y:S01]  /*50f0*/  LOP3.LUT R17, R102, 0xa, RZ, 0xfc, !PT ;  /* 0x0000000a66117812 */ /* 0x000fe200078efcff */
[----:B------:R-:W-:Y:S04]  /*5100*/  STS.128 [R58], R20 ;  /* 0x000000143a007388 */ /* 0x000fe80000000c00 */
[----:B------:R1:W-:Y:S01]  /*5110*/  STS.128 [R58+0x800], R12 ;  /* 0x0008000c3a007388 */ /* 0x0003e20000000c00 */
[----:B------:R-:W-:Y:S01]  /*5120*/  BAR.SYNC.DEFER_BLOCKING 0x0 ;  /* 0x0000000000007b1d */ /* 0x000fe20000010000 */
[----:B0-----:R-:W-:Y:S01]  /*5130*/  PRMT R11, R40, 0x7632, R11 ;  /* 0x00007632280b7816 */ /* 0x001fe2000000000b */
[----:B-1----:R-:W-:Y:S01]  /*5140*/  IMAD R12, R45, 0x2, R0 ;  /* 0x000000022d0c7824 */ /* 0x002fe200078e0200 */
[----:B------:R-:W-:-:S03]  /*5150*/  LOP3.LUT R14, R102, 0x12, RZ, 0xfc, !PT ;  /* 0x00000012660e7812 */ /* 0x000fc600078efcff */
[----:B------:R0:W-:Y:S01]  /*5160*/  @P4 STG.E.U16 desc[UR18][R2.64], R40 ;  /* 0x0000002802004986 */ /* 0x0001e2000c101512 */
[----:B------:R-:W-:Y:S02]  /*5170*/  ISETP.LT.AND P4, PT, R10, UR15, !P0 ;  /* 0x0000000f0a007c0c */ /* 0x000fe4000c781270 */
[----:B------:R-:W-:Y:S01]  /*5180*/  LEA R10, P6, R0, R25, 0x1 ;  /* 0x00000019000a7211 */ /* 0x000fe200078c08ff */
[----:B------:R1:W-:Y:S01]  /*5190*/  @P3 STG.E.U16 desc[UR18][R8.64], R11 ;  /* 0x0000000b08003986 */ /* 0x0003e2000c101512 */
[----:B------:R-:W-:-:S03]  /*51a0*/  ISETP.LT.AND P3, PT, R17, UR15, !P0 ;  /* 0x0000000f11007c0c */ /* 0x000fc6000c761270 */
[----:B------:R-:W2:Y:S01]  /*51b0*/  LDS.128 R20, [R16] ;  /* 0x0000000010147984 */ /* 0x000ea20000000c00 */
[----:B0-----:R-:W-:-:S03]  /*51c0*/  LOP3.LUT R3, R102, 0xc, RZ, 0xfc, !PT ;  /* 0x0000000c66037812 */ /* 0x001fc600078efcff */
[----:B------:R-:W0:Y:S01]  /*51d0*/  LDS.128 R16, [R16+0x1000] ;  /* 0x0010000010107984 */ /* 0x000e220000000c00 */
[----:B-1----:R-:W-:Y:S01]  /*51e0*/  LEA.HI.X.SX32 R11, R0, R27, 0x1, P6 ;  /* 0x0000001b000b7211 */ /* 0x002fe200030f0eff */
[----:B------:R-:W-:Y:S01]  /*51f0*/  IMAD R0, R45, 0x2, R12 ;  /* 0x000000022d007824 */ /* 0x000fe200078e020c */
[----:B------:R-:W-:Y:S02]  /*5200*/  LEA R2, P6, R12, R25, 0x1 ;  /* 0x000000190c027211 */ /* 0x000fe400078c08ff */
[----:B------:R-:W-:Y:S01]  /*5210*/  LOP3.LUT R8, R102, 0xe, RZ, 0xfc, !PT ;  /* 0x0000000e66087812 */ /* 0x000fe200078efcff */
[----:B------:R1:W-:Y:S01]  /*5220*/  @P2 STG.E.U16 desc[UR18][R10.64], R41 ;  /* 0x000000290a002986 */ /* 0x0003e2000c101512 */
[----:B------:R-:W-:Y:S01]  /*5230*/  ISETP.LT.AND P2, PT, R3, UR15, !P0 ;  /* 0x0000000f03007c0c */ /* 0x000fe2000c741270 */
[----:B------:R-:W-:Y:S01]  /*5240*/  IMAD R9, R45, 0x2, R0 ;  /* 0x000000022d097824 */ /* 0x000fe200078e0200 */
[----:B------:R-:W-:Y:S02]  /*5250*/  LEA.HI.X.SX32 R3, R12, R27, 0x1, P6 ;  /* 0x0000001b0c037211 */ /* 0x000fe400030f0eff */
[----:B------:R-:W-:-:S04]  /*5260*/  LEA R12, P6, R0, R25, 0x1 ;  /* 0x00000019000c7211 */ /* 0x000fc800078c08ff */
[----:B------:R-:W-:Y:S01]  /*5270*/  LEA.HI.X.SX32 R13, R0, R27, 0x1, P6 ;  /* 0x0000001b000d7211 */ /* 0x000fe200030f0eff */
[----:B------:R-:W-:Y:S01]  /*5280*/  IMAD R0, R45, 0x2, R9 ;  /* 0x000000022d007824 */ /* 0x000fe200078e0209 */
[----:B-1----:R-:W-:Y:S02]  /*5290*/  PRMT R11, R41, 0x7632, R11 ;  /* 0x00007632290b7816 */ /* 0x002fe4000000000b */
[----:B------:R-:W-:-:S03]  /*52a0*/  LOP3.LUT R10, R102, 0x10, RZ, 0xfc, !PT ;  /* 0x00000010660a7812 */ /* 0x000fc600078efcff */
[----:B------:R1:W-:Y:S01]  /*52b0*/  @P5 STG.E.U16 desc[UR18][R2.64], R11 ;  /* 0x0000000b02005986 */ /* 0x0003e2000c101512 */
[----:B------:R-:W-:Y:S02]  /*52c0*/  ISETP.LT.AND P5, PT, R8, UR15, !P0 ;  /* 0x0000000f08007c0c */ /* 0x000fe4000c7a1270 */
[C---:B------:R-:W-:Y:S01]  /*52d0*/  LEA R8, P6, R9.reuse, R25, 0x1 ;  /* 0x0000001909087211 */ /* 0x040fe200078c08ff */
[----:B------:R3:W-:Y:S01]  /*52e0*/  @P4 STG.E.U16 desc[UR18][R12.64], R42 ;  /* 0x0000002a0c004986 */ /* 0x0007e2000c101512 */
[----:B------:R-:W-:Y:S02]  /*52f0*/  ISETP.LT.AND P4, PT, R10, UR15, !P0 ;  /* 0x0000000f0a007c0c */ /* 0x000fe4000c781270 */
[----:B------:R-:W-:Y:S02]  /*5300*/  LEA.HI.X.SX32 R9, R9, R27, 0x1, P6 ;  /* 0x0000001b09097211 */ /* 0x000fe400030f0eff */
[C---:B------:R-:W-:Y:S02]  /*5310*/  LEA R10, P6, R0.reuse, R25, 0x1 ;  /* 0x00000019000a7211 */ /* 0x040fe400078c08ff */
[----:B--2---:R-:W-:Y:S01]  /*5320*/  PRMT R15, R23, 0x7632, R15 ;  /* 0x00007632170f7816 */ /* 0x004fe2000000000f */
[----:B-1----:R-:W-:Y:S01]  /*5330*/  IMAD R3, R45, 0x2, R0 ;  /* 0x000000022d037824 */ /* 0x002fe200078e0200 */
[----:B------:R-:W-:-:S02]  /*5340*/  LEA.HI.X.SX32 R11, R0, R27, 0x1, P6 ;  /* 0x0000001b000b7211 */ /* 0x000fc400030f0eff */
[----:B---3--:R-:W-:Y:S01]  /*5350*/  PRMT R13, R42, 0x7632, R13 ;  /* 0x000076322a0d7816 */ /* 0x008fe2000000000d */
[----:B------:R-:W-:Y:S01]  /*5360*/  IMAD R0, R45, 0x2, R3 ;  /* 0x000000022d007824 */ /* 0x000fe200078e0203 */
[----:B------:R-:W-:Y:S02]  /*5370*/  LOP3.LUT R12, R102, 0x14, RZ, 0xfc, !PT ;  /* 0x00000014660c7812 */ /* 0x000fe400078efcff */
[C---:B------:R-:W-:Y:S01]  /*5380*/  LEA R2, P6, R3.reuse, R25, 0x1 ;  /* 0x0000001903027211 */ /* 0x040fe200078c08ff */
[----:B------:R1:W-:Y:S01]  /*5390*/  @P3 STG.E.U16 desc[UR18][R8.64], R13 ;  /* 0x0000000d08003986 */ /* 0x0003e2000c101512 */
[----:B------:R-:W-:Y:S02]  /*53a0*/  ISETP.LT.AND P3, PT, R14, UR15, !P0 ;  /* 0x0000000f0e007c0c */ /* 0x000fe4000c761270 */
[----:B------:R-:W-:Y:S01]  /*53b0*/  LEA.HI.X.SX32 R3, R3, R27, 0x1, P6 ;  /* 0x0000001b03037211 */ /* 0x000fe200030f0eff */
[----:B------:R2:W-:Y:S01]  /*53c0*/  @P2 STG.E.U16 desc[UR18][R10.64], R43 ;  /* 0x0000002b0a002986 */ /* 0x0005e2000c101512 */
[----:B------:R-:W-:-:S02]  /*53d0*/  ISETP.LT.AND P2, PT, R12, UR15, !P0 ;  /* 0x0000000f0c007c0c */ /* 0x000fc4000c741270 */
[----:B------:R-:W-:Y:S02]  /*53e0*/  LEA R12, P6, R0, R25, 0x1 ;  /* 0x00000019000c7211 */ /* 0x000fe400078c08ff */
[C---:B------:R-:W-:Y:S02]  /*53f0*/  LOP3.LUT R14, R102.reuse, 0x1a, RZ, 0xfc, !PT ;  /* 0x0000001a660e7812 */ /* 0x040fe400078efcff */
[----:B-1----:R-:W-:Y:S01]  /*5400*/  LOP3.LUT R8, R102, 0x16, RZ, 0xfc, !PT ;  /* 0x0000001666087812 */ /* 0x002fe200078efcff */
[----:B------:R-:W-:Y:S01]  /*5410*/  IMAD R9, R45, 0x2, R0 ;  /* 0x000000022d097824 */ /* 0x000fe200078e0200 */
[----:B------:R-:W-:Y:S02]  /*5420*/  LEA.HI.X.SX32 R13, R0, R27, 0x1, P6 ;  /* 0x0000001b000d7211 */ /* 0x000fe400030f0eff */
[----:B--2---:R-:W-:Y:S01]  /*5430*/  PRMT R11, R43, 0x7632, R11 ;  /* 0x000076322b0b7816 */ /* 0x004fe2000000000b */
[----:B------:R-:W-:Y:S01]  /*5440*/  IMAD R0, R45, 0x2, R9 ;  /* 0x000000022d007824 */ /* 0x000fe200078e0209 */
[----:B------:R-:W-:-:S03]  /*5450*/  LOP3.LUT R10, R102, 0x18, RZ, 0xfc, !PT ;  /* 0x00000018660a7812 */ /* 0x000fc600078efcff */
[----:B------:R1:W-:Y:S01]  /*5460*/  @P5 STG.E.U16 desc[UR18][R2.64], R11 ;  /* 0x0000000b02005986 */ /* 0x0003e2000c101512 */
[----:B------:R-:W-:Y:S02]  /*5470*/  ISETP.LT.AND P5, PT, R8, UR15, !P0 ;  /* 0x0000000f08007c0c */ /* 0x000fe4000c7a1270 */
[C---:B------:R-:W-:Y:S01]  /*5480*/  LEA R8, P6, R9.reuse, R25, 0x1 ;  /* 0x0000001909087211 */ /* 0x040fe200078c08ff */
[----:B------:R2:W-:Y:S01]  /*5490*/  @P4 STG.E.U16 desc[UR18][R12.64], R20 ;  /* 0x000000140c004986 */ /* 0x0005e2000c101512 */
[----:B------:R-:W-:Y:S02]  /*54a0*/  ISETP.LT.AND P4, PT, R10, UR15, !P0 ;  /* 0x0000000f0a007c0c */ /* 0x000fe4000c781270 */
[----:B------:R-:W-:Y:S02]  /*54b0*/  LEA.HI.X.SX32 R9, R9, R27, 0x1, P6 ;  /* 0x0000001b09097211 */ /* 0x000fe400030f0eff */
[----:B------:R-:W-:Y:S01]  /*54c0*/  LEA R10, P6, R0, R25, 0x1 ;  /* 0x00000019000a7211 */ /* 0x000fe200078c08ff */
[----:B-1----:R-:W-:-:S03]  /*54d0*/  IMAD R3, R45, 0x2, R0 ;  /* 0x000000022d037824 */ /* 0x002fc600078e0200 */
[----:B------:R-:W-:Y:S02]  /*54e0*/  LEA.HI.X.SX32 R11, R0, R27, 0x1, P6 ;  /* 0x0000001b000b7211 */ /* 0x000fe400030f0eff */
[----:B--2---:R-:W-:Y:S01]  /*54f0*/  PRMT R13, R20, 0x7632, R13 ;  /* 0x00007632140d7816 */ /* 0x004fe2000000000d */
        /* <DEDUP_REMOVED lines=27> */
[C---:B------:R-:W-:Y:S02]  /*56b0*/  LEA R2, P6, R3.reuse, R25, 0x1 ;  /* 0x0000001903027211 */ /* 0x040fe400078c08ff */
[----:B------:R-:W-:Y:S01]  /*56c0*/  LOP3.LUT R12, R102, 0x24, RZ, 0xfc, !PT ;  /* 0x00000024660c7812 */ /* 0x000fe200078efcff */
[----:B------:R1:W-:Y:S01]  /*56d0*/  @P3 STG.E.U16 desc[UR18][R8.64], R13 ;  /* 0x0000000d08003986 */ /* 0x0003e2000c101512 */
[----:B------:R-:W-:Y:S02]  /*56e0*/  LEA.HI.X.SX32 R3, R3, R27, 0x1, P6 ;  /* 0x0000001b03037211 */ /* 0x000fe400030f0eff */
[----:B------:R-:W-:Y:S01]  /*56f0*/  ISETP.LT.AND P3, PT, R14, UR15, !P0 ;  /* 0x0000000f0e007c0c */ /* 0x000fe2000c761270 */
[----:B------:R2:W-:Y:S01]  /*5700*/  @P2 STG.E.U16 desc[UR18][R10.64], R23 ;  /* 0x000000170a002986 */ /* 0x0005e2000c101512 */
[----:B------:R-:W-:-:S02]  /*5710*/  ISETP.LT.AND P2, PT, R12, UR15, !P0 ;  /* 0x0000000f0c007c0c */ /* 0x000fc4000c741270 */
[----:B------:R-:W-:Y:S01]  /*5720*/  LEA R12, P6, R0, R25, 0x1 ;  /* 0x00000019000c7211 */ /* 0x000fe200078c08ff */
[----:B------:R3:W-:Y:S01]  /*5730*/  @P5 STG.E.U16 desc[UR18][R2.64], R15 ;  /* 0x0000000f02005986 */ /* 0x0007e2000c101512 */
[C---:B------:R-:W-:Y:S02]  /*5740*/  LOP3.LUT R14, R102.reuse, 0x2a, RZ, 0xfc, !PT ;  /* 0x0000002a660e7812 */ /* 0x040fe400078efcff */
[----:B-1----:R-:W-:Y:S01]  /*5750*/  LOP3.LUT R8, R102, 0x26, RZ, 0xfc, !PT ;  /* 0x0000002666087812 */ /* 0x002fe200078efcff */
[C---:B------:R-:W-:Y:S01]  /*5760*/  IMAD R9, R45.reuse, 0x2, R0 ;  /* 0x000000022d097824 */ /* 0x040fe200078e0200 */
[----:B------:R-:W-:Y:S02]  /*5770*/  LEA.HI.X.SX32 R13, R0, R27, 0x1, P6 ;  /* 0x0000001b000d7211 */ /* 0x000fe400030f0eff */
[----:B------:R-:W-:Y:S01]  /*5780*/  ISETP.LT.AND P5, PT, R8, UR15, !P0 ;  /* 0x0000000f08007c0c */ /* 0x000fe2000c7a1270 */
[----:B------:R-:W-:Y:S01]  /*5790*/  IMAD R0, R45, 0x2, R9 ;  /* 0x000000022d007824 */ /* 0x000fe200078e0209 */
[----:B------:R-:W-:Y:S01]  /*57a0*/  LEA R8, P6, R9, R25, 0x1 ;  /* 0x0000001909087211 */ /* 0x000fe200078c08ff */
[----:B------:R1:W-:Y:S01]  /*57b0*/  @P4 STG.E.U16 desc[UR18][R12.64], R4 ;  /* 0x000000040c004986 */ /* 0x0003e2000c101512 */
[----:B--2---:R-:W-:-:S02]  /*57c0*/  LOP3.LUT R11, R102, 0x28, RZ, 0xfc, !PT ;  /* 0x00000028660b7812 */ /* 0x004fc400078efcff */
[----:B------:R-:W-:Y:S02]  /*57d0*/  LEA.HI.X.SX32 R9, R9, R27, 0x1, P6 ;  /* 0x0000001b09097211 */ /* 0x000fe400030f0eff */
[C---:B------:R-:W-:Y:S02]  /*57e0*/  LEA R10, P6, R0.reuse, R25, 0x1 ;  /* 0x00000019000a7211 */ /* 0x040fe400078c08ff */
[----:B------:R-:W-:Y:S02]  /*57f0*/  ISETP.LT.AND P4, PT, R11, UR15, !P0 ;  /* 0x0000000f0b007c0c */ /* 0x000fe4000c781270 */
[----:B------:R-:W-:Y:S01]  /*5800*/  LEA.HI.X.SX32 R11, R0, R27, 0x1, P6 ;  /* 0x0000001b000b7211 */ /* 0x000fe200030f0eff */
[C---:B------:R-:W-:Y:S01]  /*5810*/  IMAD R0, R45.reuse, 0x2, R0 ;  /* 0x000000022d007824 */ /* 0x040fe200078e0200 */
[----:B---3--:R-:W-:Y:S02]  /*5820*/  LOP3.LUT R3, R102, 0x2c, RZ, 0xfc, !PT ;  /* 0x0000002c66037812 */ /* 0x008fe400078efcff */
[----:B-1----:R-:W-:Y:S01]  /*5830*/  PRMT R13, R4, 0x7632, R13 ;  /* 0x00007632040d7816 */ /* 0x002fe2000000000d */
[----:B------:R-:W-:Y:S01]  /*5840*/  IMAD R4, R45, 0x2, R0 ;  /* 0x000000022d047824 */ /* 0x000fe200078e0200 */
[----:B------:R-:W-:-:S03]  /*5850*/  LEA R2, P6, R0, R25, 0x1 ;  /* 0x0000001900027211 */ /* 0x000fc600078c08ff */
[----:B------:R1:W-:Y:S01]  /*5860*/  @P3 STG.E.U16 desc[UR18][R8.64], R13 ;  /* 0x0000000d08003986 */ /* 0x0003e2000c101512 */
[----:B------:R-:W-:Y:S02]  /*5870*/  ISETP.LT.AND P3, PT, R14, UR15, !P0 ;  /* 0x0000000f0e007c0c */ /* 0x000fe4000c761270 */
[----:B------:R-:W-:Y:S01]  /*5880*/  LOP3.LUT R14, R102, 0x3c, RZ, 0xfc, !PT ;  /* 0x0000003c660e7812 */ /* 0x000fe200078efcff */
[----:B------:R2:W-:Y:S01]  /*5890*/  @P2 STG.E.U16 desc[UR18][R10.64], R5 ;  /* 0x000000050a002986 */ /* 0x0005e2000c101512 */
[----:B------:R-:W-:Y:S02]  /*58a0*/  ISETP.LT.AND P2, PT, R3, UR15, !P0 ;  /* 0x0000000f03007c0c */ /* 0x000fe4000c741270 */
[----:B------:R-:W-:Y:S01]  /*58b0*/  LEA.HI.X.SX32 R3, R0, R27, 0x1, P6 ;  /* 0x0000001b00037211 */ /* 0x000fe200030f0eff */
[C---:B------:R-:W-:Y:S01]  /*58c0*/  IMAD R0, R45.reuse, 0x2, R4 ;  /* 0x000000022d007824 */ /* 0x040fe200078e0204 */
[----:B------:R-:W-:Y:S02]  /*58d0*/  LEA R12, P6, R4, R25, 0x1 ;  /* 0x00000019040c7211 */ /* 0x000fe400078c08ff */
[----:B-1----:R-:W-:Y:S01]  /*58e0*/  LOP3.LUT R8, R102, 0x2e, RZ, 0xfc, !PT ;  /* 0x0000002e66087812 */ /* 0x002fe200078efcff */
[----:B------:R-:W-:Y:S01]  /*58f0*/  IMAD R9, R45, 0x2, R0 ;  /* 0x000000022d097824 */ /* 0x000fe200078e0200 */
[----:B------:R-:W-:-:S02]  /*5900*/  LEA.HI.X.SX32 R13, R4, R27, 0x1, P6 ;  /* 0x0000001b040d7211 */ /* 0x000fc400030f0eff */
[----:B--2---:R-:W-:Y:S02]  /*5910*/  PRMT R11, R5, 0x7632, R11 ;  /* 0x00007632050b7816 */ /* 0x004fe4000000000b */
[----:B------:R-:W-:Y:S02]  /*5920*/  LEA R4, P6, R0, R25, 0x1 ;  /* 0x0000001900047211 */ /* 0x000fe400078c08ff */
[----:B------:R-:W-:Y:S01]  /*5930*/  LOP3.LUT R10, R102, 0x32, RZ, 0xfc, !PT ;  /* 0x00000032660a7812 */ /* 0x000fe200078efcff */
[----:B------:R1:W-:Y:S01]  /*5940*/  @P5 STG.E.U16 desc[UR18][R2.64], R11 ;  /* 0x0000000b02005986 */ /* 0x0003e2000c101512 */
[----:B------:R-:W-:Y:S02]  /*5950*/  ISETP.LT.AND P5, PT, R8, UR15, !P0 ;  /* 0x0000000f08007c0c */ /* 0x000fe4000c7a1270 */
[----:B------:R-:W-:Y:S01]  /*5960*/  LOP3.LUT R8, R102, 0x30, RZ, 0xfc, !PT ;  /* 0x0000003066087812 */ /* 0x000fe200078efcff */
[----:B------:R2:W-:Y:S01]  /*5970*/  @P4 STG.E.U16 desc[UR18][R12.64], R6 ;  /* 0x000000060c004986 */ /* 0x0005e2000c101512 */
[----:B------:R-:W-:Y:S01]  /*5980*/  LEA.HI.X.SX32 R5, R0, R27, 0x1, P6 ;  /* 0x0000001b00057211 */ /* 0x000fe200030f0eff */
[----:B------:R-:W-:Y:S01]  /*5990*/  IMAD R0, R45, 0x2, R9 ;  /* 0x000000022d007824 */ /* 0x000fe200078e0209 */
[----:B------:R-:W-:-:S02]  /*59a0*/  ISETP.LT.AND P4, PT, R8, UR15, !P0 ;  /* 0x0000000f08007c0c */ /* 0x000fc4000c781270 */
[C---:B------:R-:W-:Y:S02]  /*59b0*/  LEA R8, P6, R9.reuse, R25, 0x1 ;  /* 0x0000001909087211 */ /* 0x040fe400078c08ff */
[----:B-1----:R-:W-:Y:S02]  /*59c0*/  PRMT R3, R6, 0x7632, R3 ;  /* 0x0000763206037816 */ /* 0x002fe40000000003 */
[----:B------:R-:W-:Y:S02]  /*59d0*/  LEA.HI.X.SX32 R9, R9, R27, 0x1, P6 ;  /* 0x0000001b09097211 */ /* 0x000fe400030f0eff */
[----:B------:R-:W-:Y:S01]  /*59e0*/  LEA R2, P6, R0, R25, 0x1 ;  /* 0x0000001900027211 */ /* 0x000fe200078c08ff */
[----:B------:R1:W-:Y:S01]  /*59f0*/  @P3 STG.E.U16 desc[UR18][R4.64], R3 ;  /* 0x0000000304003986 */ /* 0x0003e2000c101512 */
[----:B------:R-:W-:Y:S01]  /*5a00*/  ISETP.LT.AND P3, PT, R10, UR15, !P0 ;  /* 0x0000000f0a007c0c */ /* 0x000fe2000c761270 */
[----:B--2---:R-:W-:Y:S01]  /*5a10*/  IMAD R6, R45, 0x2, R0 ;  /* 0x000000022d067824 */ /* 0x004fe200078e0200 */
[----:B------:R-:W-:Y:S01]  /*5a20*/  LOP3.LUT R10, R102, 0x34, RZ, 0xfc, !PT ;  /* 0x00000034660a7812 */ /* 0x000fe200078efcff */
[----:B------:R-:W-:Y:S03]  /*5a30*/  @P2 STG.E.U16 desc[UR18][R8.64], R7 ;  /* 0x0000000708002986 */ /* 0x000fe6000c101512 */
[----:B------:R-:W-:-:S02]  /*5a40*/  ISETP.LT.AND P2, PT, R10, UR15, !P0 ;  /* 0x0000000f0a007c0c */ /* 0x000fc4000c741270 */
[----:B------:R-:W-:Y:S02]  /*5a50*/  LOP3.LUT R10, R102, 0x36, RZ, 0xfc, !PT ;  /* 0x00000036660a7812 */ /* 0x000fe400078efcff */
[----:B-1----:R-:W-:Y:S02]  /*5a60*/  PRMT R5, R7, 0x7632, R5 ;  /* 0x0000763207057816 */ /* 0x002fe40000000005 */
[----:B------:R-:W-:Y:S01]  /*5a70*/  LEA.HI.X.SX32 R3, R0, R27, 0x1, P6 ;  /* 0x0000001b00037211 */ /* 0x000fe200030f0eff */
[----:B------:R-:W-:Y:S01]  /*5a80*/  IMAD R0, R45, 0x2, R6 ;  /* 0x000000022d007824 */ /* 0x000fe200078e0206 */
[----:B------:R-:W-:-:S03]  /*5a90*/  LEA R4, P6, R6, R25, 0x1 ;  /* 0x0000001906047211 */ /* 0x000fc600078c08ff */
[----:B------:R1:W-:Y:S01]  /*5aa0*/  @P5 STG.E.U16 desc[UR18][R2.64], R5 ;  /* 0x0000000502005986 */ /* 0x0003e2000c101512 */
[----:B------:R-:W-:Y:S01]  /*5ab0*/  ISETP.LT.AND P5, PT, R10, UR15, !P0 ;  /* 0x0000000f0a007c0c */ /* 0x000fe2000c7a1270 */
[C---:B------:R-:W-:Y:S01]  /*5ac0*/  IMAD R12, R45.reuse, 0x2, R0 ;  /* 0x000000022d0c7824 */ /* 0x040fe200078e0200 */
[----:B-1----:R-:W-:Y:S02]  /*5ad0*/  LEA.HI.X.SX32 R5, R6, R27, 0x1, P6 ;  /* 0x0000001b06057211 */ /* 0x002fe400030f0eff */
[----:B------:R-:W-:Y:S02]  /*5ae0*/  LOP3.LUT R6, R102, 0x38, RZ, 0xfc, !PT ;  /* 0x0000003866067812 */ /* 0x000fe400078efcff */
[----:B------:R-:W-:Y:S01]  /*5af0*/  LEA R10, P6, R0, R25, 0x1 ;  /* 0x00000019000a7211 */ /* 0x000fe200078c08ff */
[----:B0-----:R0:W-:Y:S01]  /*5b00*/  @P4 STG.E.U16 desc[UR18][R4.64], R16 ;  /* 0x0000001004004986 */ /* 0x0011e2000c101512 */
[----:B------:R-:W-:Y:S02]  /*5b10*/  ISETP.LT.AND P4, PT, R6, UR15, !P0 ;  /* 0x0000000f06007c0c */ /* 0x000fe4000c781270 */
[----:B------:R-:W-:Y:S01]  /*5b20*/  LEA.HI.X.SX32 R11, R0, R27, 0x1, P6 ;  /* 0x0000001b000b7211 */ /* 0x000fe200030f0eff */
[----:B------:R-:W-:Y:S01]  /*5b30*/  IMAD R0, R45, 0x2, R12 ;  /* 0x000000022d007824 */ /* 0x000fe200078e020c */
[----:B------:R-:W-:-:S02]  /*5b40*/  LEA R6, P6, R12, R25, 0x1 ;  /* 0x000000190c067211 */ /* 0x000fc400078c08ff */
[----:B------:R-:W-:Y:S01]  /*5b50*/  LOP3.LUT R2, R102, 0x3a, RZ, 0xfc, !PT ;  /* 0x0000003a66027812 */ /* 0x000fe200078efcff */
[C---:B------:R-:W-:Y:S01]  /*5b60*/  IMAD R9, R45.reuse, 0x2, R0 ;  /* 0x000000022d097824 */ /* 0x040fe200078e0200 */
[----:B------:R-:W-:Y:S02]  /*5b70*/  LEA.HI.X.SX32 R7, R12, R27, 0x1, P6 ;  /* 0x0000001b0c077211 */ /* 0x000fe400030f0eff */
[----:B------:R-:W-:Y:S01]  /*5b80*/  LOP3.LUT R102, R102, 0x3e, RZ, 0xfc, !PT ;  /* 0x0000003e66667812 */ /* 0x000fe200078efcff */
[----:B------:R-:W-:Y:S01]  /*5b90*/  IMAD R12, R45, 0x2, R9 ;  /* 0x000000022d0c7824 */ /* 0x000fe200078e0209 */
[----:B0-----:R-:W-:Y:S02]  /*5ba0*/  PRMT R5, R16, 0x7632, R5 ;  /* 0x0000763210057816 */ /* 0x001fe40000000005 */
[----:B------:R-:W-:Y:S01]  /*5bb0*/  LEA R4, P6, R9, R25, 0x1 ;  /* 0x0000001909047211 */ /* 0x000fe200078c08ff */
[----:B------:R-:W-:Y:S02]  /*5bc0*/  IMAD R13, R45, 0x2, R12 ;  /* 0x000000022d0d7824 */ /* 0x000fe400078e020c */
[----:B------:R0:W-:Y:S01]  /*5bd0*/  @P3 STG.E.U16 desc[UR18][R10.64], R5 ;  /* 0x000000050a003986 */ /* 0x0001e2000c101512 */
[----:B------:R-:W-:-:S03]  /*5be0*/  ISETP.LT.AND P3, PT, R2, UR15, !P0 ;  /* 0x0000000f02007c0c */ /* 0x000fc6000c761270 */
[----:B------:R1:W-:Y:S01]  /*5bf0*/  @P2 STG.E.U16 desc[UR18][R6.64], R17 ;  /* 0x0000001106002986 */ /* 0x0003e2000c101512 */
[----:B------:R-:W-:-:S04]  /*5c00*/  LEA R2, P2, R0, R25, 0x1 ;  /* 0x0000001900027211 */ /* 0x000fc800078408ff */
[----:B------:R-:W-:Y:S01]  /*5c10*/  LEA.HI.X.SX32 R3, R0, R27, 0x1, P2 ;  /* 0x0000001b00037211 */ /* 0x000fe200010f0eff */
[----:B------:R-:W-:Y:S01]  /*5c20*/  IMAD R0, R45, 0x2, R13 ;  /* 0x000000022d007824 */ /* 0x000fe200078e020d */
[C---:B------:R-:W-:Y:S02]  /*5c30*/  LEA R8, P2, R12.reuse, R25, 0x1 ;  /* 0x000000190c087211 */ /* 0x040fe400078408ff */
[-C--:B0-----:R-:W-:Y:S02]  /*5c40*/  LEA.HI.X.SX32 R5, R9, R27.reuse, 0x1, P6 ;  /* 0x0000001b09057211 */ /* 0x081fe400030f0eff */
[----:B------:R-:W-:Y:S02]  /*5c50*/  LEA.HI.X.SX32 R9, R12, R27, 0x1, P2 ;  /* 0x0000001b0c097211 */ /* 0x000fe400010f0eff */
[----:B-1----:R-:W-:Y:S02]  /*5c60*/  LEA R6, P6, R13, R25, 0x1 ;  /* 0x000000190d067211 */ /* 0x002fe400078c08ff */
[----:B------:R-:W-:-:S02]  /*5c70*/  ISETP.LT.AND P2, PT, R14, UR15, !P0 ;  /* 0x0000000f0e007c0c */ /* 0x000fc4000c741270 */
[----:B------:R-:W-:Y:S02]  /*5c80*/  ISETP.LT.AND P0, PT, R102, UR15, !P0 ;  /* 0x0000000f66007c0c */ /* 0x000fe4000c701270 */
[----:B------:R-:W-:Y:S02]  /*5c90*/  LEA.HI.X.SX32 R7, R13, R27, 0x1, P6 ;  /* 0x0000001b0d077211 */ /* 0x000fe400030f0eff */
[C---:B------:R-:W-:Y:S02]  /*5ca0*/  LEA R10, P6, R0.reuse, R25, 0x1 ;  /* 0x00000019000a7211 */ /* 0x040fe400078c08ff */
[----:B------:R-:W-:Y:S02]  /*5cb0*/  PRMT R17, R17, 0x7632, R17 ;  /* 0x0000763211117816 */ /* 0x000fe40000000011 */
[----:B------:R-:W-:Y:S02]  /*5cc0*/  LEA.HI.X.SX32 R11, R0, R27, 0x1, P6 ;  /* 0x0000001b000b7211 */ /* 0x000fe400030f0eff */
[----:B------:R-:W-:Y:S01]  /*5cd0*/  PRMT R0, R18, 0x7632, R0 ;  /* 0x0000763212007816 */ /* 0x000fe20000000000 */
[----:B------:R-:W-:Y:S04]  /*5ce0*/  @P5 STG.E.U16 desc[UR18][R2.64], R17 ;  /* 0x0000001102005986 */ /* 0x000fe8000c101512 */
[----:B------:R0:W-:Y:S04]  /*5cf0*/  @P4 STG.E.U16 desc[UR18][R4.64], R18 ;  /* 0x0000001204004986 */ /* 0x0001e8000c101512 */
[----:B------:R1:W-:Y:S04]  /*5d00*/  @P3 STG.E.U16 desc[UR18][R8.64], R0 ;  /* 0x0000000008003986 */ /* 0x0003e8000c101512 */
[----:B------:R1:W-:Y:S01]  /*5d10*/  @P2 STG.E.U16 desc[UR18][R6.64], R19 ;  /* 0x0000001306002986 */ /* 0x0003e2000c101512 */
[----:B0-----:R-:W-:-:S05]  /*5d20*/  PRMT R5, R19, 0x7632, R5 ;  /* 0x0000763213057816 */ /* 0x001fca0000000005 */
[----:B------:R1:W-:Y:S01]  /*5d30*/  @P0 STG.E.U16 desc[UR18][R10.64], R5 ;  /* 0x000000050a000986 */ /* 0x0003e2000c101512 */
[----:B------:R-:W-:Y:S06]  /*5d40*/  BAR.SYNC.DEFER_BLOCKING 0x0 ;  /* 0x0000000000007b1d */ /* 0x000fec0000010000 */
[----:B------:R-:W-:Y:S05]  /*5d50*/  @P1 BRA `(.L_x_13) ;  /* 0x00000000009c1947 */ /* 0x000fea0003800000 */
[----:B------:R-:W-:Y:S01]  /*5d60*/  NOP ;  /* 0x0000000000007918 */ /* 0x000fe20000000000 */
[----:B------:R-:W-:Y:S01]  /*5d70*/  MOV R3, 0x50 ;  /* 0x0000005000037802 */ /* 0x000fe20000000f00 */
[----:B-1----:R-:W-:Y:S02]  /*5d80*/  IMAD.U32 R0, RZ, RZ, UR9 ;  /* 0x00000009ff007e24 */ /* 0x002fe4000f8e00ff */
[----:B------:R-:W-:Y:S01]  /*5d90*/  IMAD.MOV.U32 R7, RZ, RZ, 0x1 ;  /* 0x00000001ff077424 */ /* 0x000fe200078e00ff */
[----:B------:R-:W-:Y:S01]  /*5da0*/  LEA R9, R44, R3, 0x18 ;  /* 0x000000032c097211 */ /* 0x000fe200078ec0ff */
[----:B------:R-:W-:Y:S01]  /*5db0*/  IMAD.MOV.U32 R3, RZ, RZ, 0x3 ;  /* 0x00000003ff037424 */ /* 0x000fe200078e00ff */
[----:B------:R-:W-:-:S03]  /*5dc0*/  LOP3.LUT R0, R0, 0xffff, RZ, 0xc0, !PT ;  /* 0x0000ffff00007812 */ /* 0x000fc600078ec0ff */
[----:B------:R-:W0:Y:S01]  /*5dd0*/  LDS R5, [R9] ;  /* 0x0000000009057984 */ /* 0x000e220000000800 */
[----:B------:R-:W-:-:S05]  /*5de0*/  SHF.R.U32.HI R0, RZ, 0x5, R0 ;  /* 0x00000005ff007819 */ /* 0x000fca0000011600 */
[----:B------:R-:W-:Y:S01]  /*5df0*/  VIADD R2, R0, 0x10 ;  /* 0x0000001000027836 */ /* 0x000fe20000000000 */
[----:B------:R-:W-:-:S04]  /*5e00*/  SHF.L.U32 R0, R3, R0, RZ ;  /* 0x0000000003007219 */ /* 0x000fc800000006ff */
[----:B------:R-:W-:-:S04]  /*5e10*/  SHF.L.U32 R3, R7, R2, RZ ;  /* 0x0000000207037219 */ /* 0x000fc800000006ff */
[----:B------:R-:W-:-:S04]  /*5e20*/  LOP3.LUT R0, R3, R0, RZ, 0xfc, !PT ;  /* 0x0000000003007212 */ /* 0x000fc800078efcff */
[C---:B------:R-:W-:Y:S02]  /*5e30*/  LOP3.LUT R2, R0.reuse, 0xffff, RZ, 0xc0, !PT ;  /* 0x0000ffff00027812 */ /* 0x040fe400078ec0ff */
[----:B0-----:R-:W-:-:S04]  /*5e40*/  LOP3.LUT R3, R0, 0xffff, R5, 0x80, !PT ;  /* 0x0000ffff00037812 */ /* 0x001fc800078e8005 */
[----:B------:R-:W-:-:S13]  /*5e50*/  ISETP.NE.AND P0, PT, R3, R2, PT ;  /* 0x000000020300720c */ /* 0x000fda0003f05270 */
[----:B------:R-:W-:Y:S05]  /*5e60*/  @P0 BRA `(.L_x_14) ;  /* 0x0000000000500947 */ /* 0x000fea0003800000 */
[----:B------:R-:W-:Y:S02]  /*5e70*/  SHF.R.U32.HI R5, RZ, 0x10, R5 ;  /* 0x00000010ff057819 */ /* 0x000fe40000011605 */
[----:B------:R-:W-:-:S04]  /*5e80*/  SHF.R.U32.HI R2, RZ, 0x10, R0 ;  /* 0x00000010ff027819 */ /* 0x000fc80000011600 */
[----:B------:R-:W-:-:S04]  /*5e90*/  LOP3.LUT R5, R5, R2, RZ, 0xc0, !PT ;  /* 0x0000000205057212 */ /* 0x000fc800078ec0ff */
[----:B------:R-:W-:-:S13]  /*5ea0*/  ISETP.NE.AND P0, PT, R5, R2, PT ;  /* 0x000000020500720c */ /* 0x000fda0003f05270 */
[----:B------:R-:W-:Y:S05]  /*5eb0*/  @P0 BRA `(.L_x_15) ;  /* 0x0000000000300947 */ /* 0x000fea0003800000 */
[----:B------:R-:W-:Y:S01]  /*5ec0*/  R2UR UR4, R0 ;  /* 0x00000000000472ca */ /* 0x000fe200000e0000 */
[----:B------:R-:W-:Y:S01]  /*5ed0*/  VOTEU.ANY UR5, UPT, PT ;  /* 0x0000000000057886 */ /* 0x000fe200038e0100 */
[----:B------:R-:W0:Y:S01]  /*5ee0*/  S2R R0, SR_LANEID ;  /* 0x0000000000007919 */ /* 0x000e220000000000 */
[----:B------:R-:W-:-:S10]  /*5ef0*/  UFLO.U32 UR5, UR5 ;  /* 0x00000005000572bd */ /* 0x000fd400080e0000 */
[----:B------:R-:W-:-:S06]  /*5f00*/  ULOP3.LUT UR4, URZ, UR4, URZ, 0x33, !UPT ;  /* 0x00000004ff047292 */ /* 0x000fcc000f8e33ff */
[----:B------:R-:W-:-:S04]  /*5f10*/  IMAD.U32 R2, RZ, RZ, UR4 ;  /* 0x00000004ff027e24 */ /* 0x000fc8000f8e00ff */
[----:B------:R-:W1:Y:S02]  /*5f20*/  REDUX UR6, R2 ;  /* 0x00000000020673c4 */ /* 0x000e640000000000 */
[----:B------:R2:W-:Y:S01]  /*5f30*/  UTCATOMSWS.AND URZ, UR4 ;  /* 0x0000000400ff79e3 */ /* 0x0005e20008000000 */
[----:B0-----:R-:W-:Y:S01]  /*5f40*/  ISETP.EQ.U32.AND P0, PT, R0, UR5, PT ;  /* 0x0000000500007c0c */ /* 0x001fe2000bf02070 */
[----:B-1----:R-:W-:-:S12]  /*5f50*/  IMAD.U32 R0, RZ, RZ, UR6 ;  /* 0x00000006ff007e24 */ /* 0x002fd8000f8e00ff */
[----:B------:R2:W-:Y:S01]  /*5f60*/  @P0 ATOMS.AND RZ, [R9], R0 ;  /* 0x0000000009ff038c */ /* 0x0005e20002800000 */
[----:B------:R-:W-:Y:S05]  /*5f70*/  BRA `(.L_x_13) ;  /* 0x0000000000147947 */ /* 0x000fea0003800000 */
.L_x_15:
[----:B------:R-:W-:-:S07]  /*5f80*/  MOV R2, 0x5fa0 ;  /* 0x00005fa000027802 */ /* 0x000fce0000000f00 */
[----:B------:R-:W-:Y:S05]  /*5f90*/  CALL.REL.NOINC `($__internal_0_$__cuda_sm10x_tcgen05_guardrail_trap_col_being_dealloced_not_returned_by_alloc) ;  /* 0x00000000002c7944 */ /* 0x000fea0003c00000 */
[----:B------:R-:W-:Y:S05]  /*5fa0*/  BRA `(.L_x_13) ;  /* 0x0000000000087947 */ /* 0x000fea0003800000 */
.L_x_14:
[----:B------:R-:W-:-:S07]  /*5fb0*/  MOV R2, 0x5fd0 ;  /* 0x00005fd000027802 */ /* 0x000fce0000000f00 */
[----:B------:R-:W-:Y:S05]  /*5fc0*/  CALL.REL.NOINC `($__internal_2_$__cuda_sm10x_tcgen05_guardrail_trap_unallocated_columns_being_dealloced) ;  /* 0x0000000000387944 */ /* 0x000fea0003c00000 */
.L_x_13:
[----:B------:R-:W-:Y:S01]  /*5fd0*/  NOP ;  /* 0x0000000000007918 */ /* 0x000fe20000000000 */
[----:B--2---:R-:W-:Y:S05]  /*5fe0*/  EXIT ;  /* 0x000000000000794d */ /* 0x004fea0003800000 */
.L_x_8:
[----:B------:R-:W0:Y:S02]  /*5ff0*/  SYNCS.PHASECHK.TRANS64.TRYWAIT P3, [UR11], R110 ;  /* 0x0000006eff0075a7 */ /* 0x000e24000806110b */
[----:B0-----:R-:W-:Y:S05]  /*6000*/  @!P3 BRA `(.L_x_8) ;  /* 0xfffffffc00f8b947 */ /* 0x001fea000383ffff */
[----:B------:R-:W-:Y:S05]  /*6010*/  BRA `(.L_x_16) ;  /* 0xffffffdc00207947 */ /* 0x000fea000383ffff */
.L_x_12:
[----:B------:R-:W1:Y:S02]  /*6020*/  SYNCS.PHASECHK.TRANS64.TRYWAIT P0, [UR11], R2 ;  /* 0x00000002ff0075a7 */ /* 0x000e64000800110b */
[----:B-1----:R-:W-:Y:S05]  /*6030*/  @!P0 BRA `(.L_x_12) ;  /* 0xfffffffc00f88947 */ /* 0x002fea000383ffff */
[----:B------:R-:W-:Y:S05]  /*6040*/  BRA `(.L_x_11) ;  /* 0xffffffec003c7947 */ /* 0x000fea000383ffff */
        .weak           $__internal_0_$__cuda_sm10x_tcgen05_guardrail_trap_col_being_dealloced_not_returned_by_alloc
        .type           $__internal_0_$__cuda_sm10x_tcgen05_guardrail_trap_col_being_dealloced_not_returned_by_alloc,@function
        .size           $__internal_0_$__cuda_sm10x_tcgen05_guardrail_trap_col_being_dealloced_not_returned_by_alloc,($__internal_1_$__cuda_sm10x_tcgen05_guardrail_trap_phase_invalid_during_alloc - $__internal_0_$__cuda_sm10x_tcgen05_guardrail_trap_col_being_dealloced_not_returned_by_alloc)
$__internal_0_$__cuda_sm10x_tcgen05_guardrail_trap_col_being_dealloced_not_returned_by_alloc:
[----:B------:R-:W-:Y:S05]  /*6050*/  BPT.TRAP 0x1 ;  /* 0x000000040000795c */ /* 0x000fea0000300000 */
[----:B------:R-:W-:-:S04]  /*6060*/  IMAD.MOV.U32 R3, RZ, RZ, 0x0 ;  /* 0x00000000ff037424 */ /* 0x000fc800078e00ff */
[----:B------:R-:W-:Y:S05]  /*6070*/  RET.REL.NODEC R2 `(matmul_kernel) ;  /* 0xffffff9c02e07950 */ /* 0x000fea0003c3ffff */
        .weak           $__internal_1_$__cuda_sm10x_tcgen05_guardrail_trap_phase_invalid_during_alloc
        .type           $__internal_1_$__cuda_sm10x_tcgen05_guardrail_trap_phase_invalid_during_alloc,@function
        .size           $__internal_1_$__cuda_sm10x_tcgen05_guardrail_trap_phase_invalid_during_alloc,($__internal_2_$__cuda_sm10x_tcgen05_guardrail_trap_unallocated_columns_being_dealloced - $__internal_1_$__cuda_sm10x_tcgen05_guardrail_trap_phase_invalid_during_alloc)
$__internal_1_$__cuda_sm10x_tcgen05_guardrail_trap_phase_invalid_during_alloc:
[----:B------:R-:W-:Y:S05]  /*6080*/  BPT.TRAP 0x1 ;  /* 0x000000040000795c */ /* 0x000fea0000300000 */
[----:B------:R-:W-:-:S04]  /*6090*/  IMAD.MOV.U32 R3, RZ, RZ, 0x0 ;  /* 0x00000000ff037424 */ /* 0x000fc800078e00ff */
[----:B------:R-:W-:Y:S05]  /*60a0*/  RET.REL.NODEC R2 `(matmul_kernel) ;  /* 0xffffff9c02d47950 */ /* 0x000fea0003c3ffff */
        .weak           $__internal_2_$__cuda_sm10x_tcgen05_guardrail_trap_unallocated_columns_being_dealloced
        .type           $__internal_2_$__cuda_sm10x_tcgen05_guardrail_trap_unallocated_columns_being_dealloced,@function
        .size           $__internal_2_$__cuda_sm10x_tcgen05_guardrail_trap_unallocated_columns_being_dealloced,(.L_x_20 - $__internal_2_$__cuda_sm10x_tcgen05_guardrail_trap_unallocated_columns_being_dealloced)
$__internal_2_$__cuda_sm10x_tcgen05_guardrail_trap_unallocated_columns_being_dealloced:
[----:B------:R-:W-:Y:S05]  /*60b0*/  BPT.TRAP 0x1 ;  /* 0x000000040000795c */ /* 0x000fea0000300000 */
[----:B------:R-:W-:-:S04]  /*60c0*/  IMAD.MOV.U32 R3, RZ, RZ, 0x0 ;  /* 0x00000000ff037424 */ /* 0x000fc800078e00ff */
[----:B------:R-:W-:Y:S05]  /*60d0*/  RET.REL.NODEC R2 `(matmul_kernel) ;  /* 0xffffff9c02c87950 */ /* 0x000fea0003c3ffff */
.L_x_17:
[----:B------:R-:W-:-:S00]  /*60e0*/  BRA `(.L_x_17) ;  /* 0xfffffffc00fc7947 */ /* 0x000fc0000383ffff */
[----:B------:R-:W-:-:S00]  /*60f0*/  NOP ;  /* 0x0000000000007918 */ /* 0x000fc00000000000 */
        /* <DEDUP_REMOVED lines=8> */
.L_x_20:


//--------------------- .nv.shared.matmul_kernel  --------------------------
	.section	.nv.shared.matmul_kernel,"aw",@nobits
	.sectionflags	@""
	.align	16
	.zero		1024


//--------------------- .nv.shared.reserved.0     --------------------------
	.section	.nv.shared.reserved.0,"aw",@nobits
	.align	8
	.weak		__nv_reservedSMEM_offset_0_alias
	.size		__nv_reservedSMEM_offset_0_alias, 0, 64
	.other		__nv_reservedSMEM_offset_0_alias,@"STO_CUDA_RESERVED_SHARED STV_DEFAULT"
__nv_reservedSMEM_offset_0_alias:
	.zero		0
.nv.shared.reserved.0:
	.zero		64
	.weak		__nv_reservedSMEM_allocation_phase
	.type		__nv_reservedSMEM_allocation_phase,@object
	.size		__nv_reservedSMEM_allocation_phase,(.L_0 - __nv_reservedSMEM_allocation_phase)
__nv_reservedSMEM_allocation_phase:
	.zero		1
.L_0:
	.zero		7
	.weak		__nv_reservedSMEM_devtool_atexit_pc
	.type		__nv_reservedSMEM_devtool_atexit_pc,@object
	.size		__nv_reservedSMEM_devtool_atexit_pc,(__nv_reservedSMEM_allocation_mask - __nv_reservedSMEM_devtool_atexit_pc)
__nv_reservedSMEM_devtool_atexit_pc:
	.zero		8
	.weak		__nv_reservedSMEM_allocation_mask
	.type		__nv_reservedSMEM_allocation_mask,@object
	.size		__nv_reservedSMEM_allocation_mask,(.L_2 - __nv_reservedSMEM_allocation_mask)
__nv_reservedSMEM_allocation_mask:
	.zero		4
.L_2:


//--------------------- .nv.constant0.matmul_kernel --------------------------
	.section	.nv.constant0.matmul_kernel,"a",@progbits
	.sectionflags	@""
	.align	4
.nv.constant0.matmul_kernel:
	.zero		976


//--------------------- SYMBOLS --------------------------

	.type		.nv.reservedSmem.offset0,@object
	.size		.nv.reservedSmem.offset0,0x4
	.type		.nv.reservedSmem.cap,@object
	.size		.nv.reservedSmem.cap,0x4
